//
// Generated by NVIDIA NVVM Compiler
//
// Compiler Build ID: CL-36424714
// Cuda compilation tools, release 13.0, V13.0.88
// Based on NVVM 20.0.0
//

.version 9.0
.target sm_100
.address_size 64

	// .globl	_Z8multiplyPKfPf
// _ZZ8multiplyPKfPfE10SharedAMat has been demoted

.visible .entry _Z8multiplyPKfPf(
	.param .u64 .ptr .align 1 _Z8multiplyPKfPf_param_0,
	.param .u64 .ptr .align 1 _Z8multiplyPKfPf_param_1
)
{
	.reg .pred 	%p<2>;
	.reg .b32 	%r<248>;
	.reg .b32 	%f<1325>;
	.reg .b64 	%rd<487>;
	// demoted variable
	.shared .align 4 .b8 _ZZ8multiplyPKfPfE10SharedAMat[30720];
	ld.param.u64 	%rd2, [_Z8multiplyPKfPf_param_0];
	ld.param.u64 	%rd1, [_Z8multiplyPKfPf_param_1];
	cvta.to.global.u64 	%rd3, %rd2;
	mov.u32 	%r1, %ctaid.x;
	mov.u32 	%r2, %tid.x;
	mad.lo.s32 	%r3, %r1, 7680, %r2;
	mul.wide.u32 	%rd4, %r3, 4;
	add.s64 	%rd5, %rd3, %rd4;
	ld.global.f32 	%f5, [%rd5];
	shl.b32 	%r4, %r2, 2;
	mov.u32 	%r5, _ZZ8multiplyPKfPfE10SharedAMat;
	add.s32 	%r6, %r5, %r4;
	st.shared.f32 	[%r6], %f5;
	add.s32 	%r7, %r3, 32;
	mul.wide.u32 	%rd6, %r7, 4;
	add.s64 	%rd7, %rd3, %rd6;
	ld.global.f32 	%f6, [%rd7];
	st.shared.f32 	[%r6+128], %f6;
	add.s32 	%r8, %r3, 64;
	mul.wide.u32 	%rd8, %r8, 4;
	add.s64 	%rd9, %rd3, %rd8;
	ld.global.f32 	%f7, [%rd9];
	st.shared.f32 	[%r6+256], %f7;
	add.s32 	%r9, %r3, 96;
	mul.wide.u32 	%rd10, %r9, 4;
	add.s64 	%rd11, %rd3, %rd10;
	ld.global.f32 	%f8, [%rd11];
	st.shared.f32 	[%r6+384], %f8;
	add.s32 	%r10, %r3, 128;
	mul.wide.u32 	%rd12, %r10, 4;
	add.s64 	%rd13, %rd3, %rd12;
	ld.global.f32 	%f9, [%rd13];
	st.shared.f32 	[%r6+512], %f9;
	add.s32 	%r11, %r3, 160;
	mul.wide.u32 	%rd14, %r11, 4;
	add.s64 	%rd15, %rd3, %rd14;
	ld.global.f32 	%f10, [%rd15];
	st.shared.f32 	[%r6+640], %f10;
	add.s32 	%r12, %r3, 192;
	mul.wide.u32 	%rd16, %r12, 4;
	add.s64 	%rd17, %rd3, %rd16;
	ld.global.f32 	%f11, [%rd17];
	st.shared.f32 	[%r6+768], %f11;
	add.s32 	%r13, %r3, 224;
	mul.wide.u32 	%rd18, %r13, 4;
	add.s64 	%rd19, %rd3, %rd18;
	ld.global.f32 	%f12, [%rd19];
	st.shared.f32 	[%r6+896], %f12;
	add.s32 	%r14, %r3, 256;
	mul.wide.u32 	%rd20, %r14, 4;
	add.s64 	%rd21, %rd3, %rd20;
	ld.global.f32 	%f13, [%rd21];
	st.shared.f32 	[%r6+1024], %f13;
	add.s32 	%r15, %r3, 288;
	mul.wide.u32 	%rd22, %r15, 4;
	add.s64 	%rd23, %rd3, %rd22;
	ld.global.f32 	%f14, [%rd23];
	st.shared.f32 	[%r6+1152], %f14;
	add.s32 	%r16, %r3, 320;
	mul.wide.u32 	%rd24, %r16, 4;
	add.s64 	%rd25, %rd3, %rd24;
	ld.global.f32 	%f15, [%rd25];
	st.shared.f32 	[%r6+1280], %f15;
	add.s32 	%r17, %r3, 352;
	mul.wide.u32 	%rd26, %r17, 4;
	add.s64 	%rd27, %rd3, %rd26;
	ld.global.f32 	%f16, [%rd27];
	st.shared.f32 	[%r6+1408], %f16;
	add.s32 	%r18, %r3, 384;
	mul.wide.u32 	%rd28, %r18, 4;
	add.s64 	%rd29, %rd3, %rd28;
	ld.global.f32 	%f17, [%rd29];
	st.shared.f32 	[%r6+1536], %f17;
	add.s32 	%r19, %r3, 416;
	mul.wide.u32 	%rd30, %r19, 4;
	add.s64 	%rd31, %rd3, %rd30;
	ld.global.f32 	%f18, [%rd31];
	st.shared.f32 	[%r6+1664], %f18;
	add.s32 	%r20, %r3, 448;
	mul.wide.u32 	%rd32, %r20, 4;
	add.s64 	%rd33, %rd3, %rd32;
	ld.global.f32 	%f19, [%rd33];
	st.shared.f32 	[%r6+1792], %f19;
	add.s32 	%r21, %r3, 480;
	mul.wide.u32 	%rd34, %r21, 4;
	add.s64 	%rd35, %rd3, %rd34;
	ld.global.f32 	%f20, [%rd35];
	st.shared.f32 	[%r6+1920], %f20;
	add.s32 	%r22, %r3, 512;
	mul.wide.u32 	%rd36, %r22, 4;
	add.s64 	%rd37, %rd3, %rd36;
	ld.global.f32 	%f21, [%rd37];
	st.shared.f32 	[%r6+2048], %f21;
	add.s32 	%r23, %r3, 544;
	mul.wide.u32 	%rd38, %r23, 4;
	add.s64 	%rd39, %rd3, %rd38;
	ld.global.f32 	%f22, [%rd39];
	st.shared.f32 	[%r6+2176], %f22;
	add.s32 	%r24, %r3, 576;
	mul.wide.u32 	%rd40, %r24, 4;
	add.s64 	%rd41, %rd3, %rd40;
	ld.global.f32 	%f23, [%rd41];
	st.shared.f32 	[%r6+2304], %f23;
	add.s32 	%r25, %r3, 608;
	mul.wide.u32 	%rd42, %r25, 4;
	add.s64 	%rd43, %rd3, %rd42;
	ld.global.f32 	%f24, [%rd43];
	st.shared.f32 	[%r6+2432], %f24;
	add.s32 	%r26, %r3, 640;
	mul.wide.u32 	%rd44, %r26, 4;
	add.s64 	%rd45, %rd3, %rd44;
	ld.global.f32 	%f25, [%rd45];
	st.shared.f32 	[%r6+2560], %f25;
	add.s32 	%r27, %r3, 672;
	mul.wide.u32 	%rd46, %r27, 4;
	add.s64 	%rd47, %rd3, %rd46;
	ld.global.f32 	%f26, [%rd47];
	st.shared.f32 	[%r6+2688], %f26;
	add.s32 	%r28, %r3, 704;
	mul.wide.u32 	%rd48, %r28, 4;
	add.s64 	%rd49, %rd3, %rd48;
	ld.global.f32 	%f27, [%rd49];
	st.shared.f32 	[%r6+2816], %f27;
	add.s32 	%r29, %r3, 736;
	mul.wide.u32 	%rd50, %r29, 4;
	add.s64 	%rd51, %rd3, %rd50;
	ld.global.f32 	%f28, [%rd51];
	st.shared.f32 	[%r6+2944], %f28;
	add.s32 	%r30, %r3, 768;
	mul.wide.u32 	%rd52, %r30, 4;
	add.s64 	%rd53, %rd3, %rd52;
	ld.global.f32 	%f29, [%rd53];
	st.shared.f32 	[%r6+3072], %f29;
	add.s32 	%r31, %r3, 800;
	mul.wide.u32 	%rd54, %r31, 4;
	add.s64 	%rd55, %rd3, %rd54;
	ld.global.f32 	%f30, [%rd55];
	st.shared.f32 	[%r6+3200], %f30;
	add.s32 	%r32, %r3, 832;
	mul.wide.u32 	%rd56, %r32, 4;
	add.s64 	%rd57, %rd3, %rd56;
	ld.global.f32 	%f31, [%rd57];
	st.shared.f32 	[%r6+3328], %f31;
	add.s32 	%r33, %r3, 864;
	mul.wide.u32 	%rd58, %r33, 4;
	add.s64 	%rd59, %rd3, %rd58;
	ld.global.f32 	%f32, [%rd59];
	st.shared.f32 	[%r6+3456], %f32;
	add.s32 	%r34, %r3, 896;
	mul.wide.u32 	%rd60, %r34, 4;
	add.s64 	%rd61, %rd3, %rd60;
	ld.global.f32 	%f33, [%rd61];
	st.shared.f32 	[%r6+3584], %f33;
	add.s32 	%r35, %r3, 928;
	mul.wide.u32 	%rd62, %r35, 4;
	add.s64 	%rd63, %rd3, %rd62;
	ld.global.f32 	%f34, [%rd63];
	st.shared.f32 	[%r6+3712], %f34;
	add.s32 	%r36, %r3, 960;
	mul.wide.u32 	%rd64, %r36, 4;
	add.s64 	%rd65, %rd3, %rd64;
	ld.global.f32 	%f35, [%rd65];
	st.shared.f32 	[%r6+3840], %f35;
	add.s32 	%r37, %r3, 992;
	mul.wide.u32 	%rd66, %r37, 4;
	add.s64 	%rd67, %rd3, %rd66;
	ld.global.f32 	%f36, [%rd67];
	st.shared.f32 	[%r6+3968], %f36;
	add.s32 	%r38, %r3, 1024;
	mul.wide.u32 	%rd68, %r38, 4;
	add.s64 	%rd69, %rd3, %rd68;
	ld.global.f32 	%f37, [%rd69];
	st.shared.f32 	[%r6+4096], %f37;
	add.s32 	%r39, %r3, 1056;
	mul.wide.u32 	%rd70, %r39, 4;
	add.s64 	%rd71, %rd3, %rd70;
	ld.global.f32 	%f38, [%rd71];
	st.shared.f32 	[%r6+4224], %f38;
	add.s32 	%r40, %r3, 1088;
	mul.wide.u32 	%rd72, %r40, 4;
	add.s64 	%rd73, %rd3, %rd72;
	ld.global.f32 	%f39, [%rd73];
	st.shared.f32 	[%r6+4352], %f39;
	add.s32 	%r41, %r3, 1120;
	mul.wide.u32 	%rd74, %r41, 4;
	add.s64 	%rd75, %rd3, %rd74;
	ld.global.f32 	%f40, [%rd75];
	st.shared.f32 	[%r6+4480], %f40;
	add.s32 	%r42, %r3, 1152;
	mul.wide.u32 	%rd76, %r42, 4;
	add.s64 	%rd77, %rd3, %rd76;
	ld.global.f32 	%f41, [%rd77];
	st.shared.f32 	[%r6+4608], %f41;
	add.s32 	%r43, %r3, 1184;
	mul.wide.u32 	%rd78, %r43, 4;
	add.s64 	%rd79, %rd3, %rd78;
	ld.global.f32 	%f42, [%rd79];
	st.shared.f32 	[%r6+4736], %f42;
	add.s32 	%r44, %r3, 1216;
	mul.wide.u32 	%rd80, %r44, 4;
	add.s64 	%rd81, %rd3, %rd80;
	ld.global.f32 	%f43, [%rd81];
	st.shared.f32 	[%r6+4864], %f43;
	add.s32 	%r45, %r3, 1248;
	mul.wide.u32 	%rd82, %r45, 4;
	add.s64 	%rd83, %rd3, %rd82;
	ld.global.f32 	%f44, [%rd83];
	st.shared.f32 	[%r6+4992], %f44;
	add.s32 	%r46, %r3, 1280;
	mul.wide.u32 	%rd84, %r46, 4;
	add.s64 	%rd85, %rd3, %rd84;
	ld.global.f32 	%f45, [%rd85];
	st.shared.f32 	[%r6+5120], %f45;
	add.s32 	%r47, %r3, 1312;
	mul.wide.u32 	%rd86, %r47, 4;
	add.s64 	%rd87, %rd3, %rd86;
	ld.global.f32 	%f46, [%rd87];
	st.shared.f32 	[%r6+5248], %f46;
	add.s32 	%r48, %r3, 1344;
	mul.wide.u32 	%rd88, %r48, 4;
	add.s64 	%rd89, %rd3, %rd88;
	ld.global.f32 	%f47, [%rd89];
	st.shared.f32 	[%r6+5376], %f47;
	add.s32 	%r49, %r3, 1376;
	mul.wide.u32 	%rd90, %r49, 4;
	add.s64 	%rd91, %rd3, %rd90;
	ld.global.f32 	%f48, [%rd91];
	st.shared.f32 	[%r6+5504], %f48;
	add.s32 	%r50, %r3, 1408;
	mul.wide.u32 	%rd92, %r50, 4;
	add.s64 	%rd93, %rd3, %rd92;
	ld.global.f32 	%f49, [%rd93];
	st.shared.f32 	[%r6+5632], %f49;
	add.s32 	%r51, %r3, 1440;
	mul.wide.u32 	%rd94, %r51, 4;
	add.s64 	%rd95, %rd3, %rd94;
	ld.global.f32 	%f50, [%rd95];
	st.shared.f32 	[%r6+5760], %f50;
	add.s32 	%r52, %r3, 1472;
	mul.wide.u32 	%rd96, %r52, 4;
	add.s64 	%rd97, %rd3, %rd96;
	ld.global.f32 	%f51, [%rd97];
	st.shared.f32 	[%r6+5888], %f51;
	add.s32 	%r53, %r3, 1504;
	mul.wide.u32 	%rd98, %r53, 4;
	add.s64 	%rd99, %rd3, %rd98;
	ld.global.f32 	%f52, [%rd99];
	st.shared.f32 	[%r6+6016], %f52;
	add.s32 	%r54, %r3, 1536;
	mul.wide.u32 	%rd100, %r54, 4;
	add.s64 	%rd101, %rd3, %rd100;
	ld.global.f32 	%f53, [%rd101];
	st.shared.f32 	[%r6+6144], %f53;
	add.s32 	%r55, %r3, 1568;
	mul.wide.u32 	%rd102, %r55, 4;
	add.s64 	%rd103, %rd3, %rd102;
	ld.global.f32 	%f54, [%rd103];
	st.shared.f32 	[%r6+6272], %f54;
	add.s32 	%r56, %r3, 1600;
	mul.wide.u32 	%rd104, %r56, 4;
	add.s64 	%rd105, %rd3, %rd104;
	ld.global.f32 	%f55, [%rd105];
	st.shared.f32 	[%r6+6400], %f55;
	add.s32 	%r57, %r3, 1632;
	mul.wide.u32 	%rd106, %r57, 4;
	add.s64 	%rd107, %rd3, %rd106;
	ld.global.f32 	%f56, [%rd107];
	st.shared.f32 	[%r6+6528], %f56;
	add.s32 	%r58, %r3, 1664;
	mul.wide.u32 	%rd108, %r58, 4;
	add.s64 	%rd109, %rd3, %rd108;
	ld.global.f32 	%f57, [%rd109];
	st.shared.f32 	[%r6+6656], %f57;
	add.s32 	%r59, %r3, 1696;
	mul.wide.u32 	%rd110, %r59, 4;
	add.s64 	%rd111, %rd3, %rd110;
	ld.global.f32 	%f58, [%rd111];
	st.shared.f32 	[%r6+6784], %f58;
	add.s32 	%r60, %r3, 1728;
	mul.wide.u32 	%rd112, %r60, 4;
	add.s64 	%rd113, %rd3, %rd112;
	ld.global.f32 	%f59, [%rd113];
	st.shared.f32 	[%r6+6912], %f59;
	add.s32 	%r61, %r3, 1760;
	mul.wide.u32 	%rd114, %r61, 4;
	add.s64 	%rd115, %rd3, %rd114;
	ld.global.f32 	%f60, [%rd115];
	st.shared.f32 	[%r6+7040], %f60;
	add.s32 	%r62, %r3, 1792;
	mul.wide.u32 	%rd116, %r62, 4;
	add.s64 	%rd117, %rd3, %rd116;
	ld.global.f32 	%f61, [%rd117];
	st.shared.f32 	[%r6+7168], %f61;
	add.s32 	%r63, %r3, 1824;
	mul.wide.u32 	%rd118, %r63, 4;
	add.s64 	%rd119, %rd3, %rd118;
	ld.global.f32 	%f62, [%rd119];
	st.shared.f32 	[%r6+7296], %f62;
	add.s32 	%r64, %r3, 1856;
	mul.wide.u32 	%rd120, %r64, 4;
	add.s64 	%rd121, %rd3, %rd120;
	ld.global.f32 	%f63, [%rd121];
	st.shared.f32 	[%r6+7424], %f63;
	add.s32 	%r65, %r3, 1888;
	mul.wide.u32 	%rd122, %r65, 4;
	add.s64 	%rd123, %rd3, %rd122;
	ld.global.f32 	%f64, [%rd123];
	st.shared.f32 	[%r6+7552], %f64;
	add.s32 	%r66, %r3, 1920;
	mul.wide.u32 	%rd124, %r66, 4;
	add.s64 	%rd125, %rd3, %rd124;
	ld.global.f32 	%f65, [%rd125];
	st.shared.f32 	[%r6+7680], %f65;
	add.s32 	%r67, %r3, 1952;
	mul.wide.u32 	%rd126, %r67, 4;
	add.s64 	%rd127, %rd3, %rd126;
	ld.global.f32 	%f66, [%rd127];
	st.shared.f32 	[%r6+7808], %f66;
	add.s32 	%r68, %r3, 1984;
	mul.wide.u32 	%rd128, %r68, 4;
	add.s64 	%rd129, %rd3, %rd128;
	ld.global.f32 	%f67, [%rd129];
	st.shared.f32 	[%r6+7936], %f67;
	add.s32 	%r69, %r3, 2016;
	mul.wide.u32 	%rd130, %r69, 4;
	add.s64 	%rd131, %rd3, %rd130;
	ld.global.f32 	%f68, [%rd131];
	st.shared.f32 	[%r6+8064], %f68;
	add.s32 	%r70, %r3, 2048;
	mul.wide.u32 	%rd132, %r70, 4;
	add.s64 	%rd133, %rd3, %rd132;
	ld.global.f32 	%f69, [%rd133];
	st.shared.f32 	[%r6+8192], %f69;
	add.s32 	%r71, %r3, 2080;
	mul.wide.u32 	%rd134, %r71, 4;
	add.s64 	%rd135, %rd3, %rd134;
	ld.global.f32 	%f70, [%rd135];
	st.shared.f32 	[%r6+8320], %f70;
	add.s32 	%r72, %r3, 2112;
	mul.wide.u32 	%rd136, %r72, 4;
	add.s64 	%rd137, %rd3, %rd136;
	ld.global.f32 	%f71, [%rd137];
	st.shared.f32 	[%r6+8448], %f71;
	add.s32 	%r73, %r3, 2144;
	mul.wide.u32 	%rd138, %r73, 4;
	add.s64 	%rd139, %rd3, %rd138;
	ld.global.f32 	%f72, [%rd139];
	st.shared.f32 	[%r6+8576], %f72;
	add.s32 	%r74, %r3, 2176;
	mul.wide.u32 	%rd140, %r74, 4;
	add.s64 	%rd141, %rd3, %rd140;
	ld.global.f32 	%f73, [%rd141];
	st.shared.f32 	[%r6+8704], %f73;
	add.s32 	%r75, %r3, 2208;
	mul.wide.u32 	%rd142, %r75, 4;
	add.s64 	%rd143, %rd3, %rd142;
	ld.global.f32 	%f74, [%rd143];
	st.shared.f32 	[%r6+8832], %f74;
	add.s32 	%r76, %r3, 2240;
	mul.wide.u32 	%rd144, %r76, 4;
	add.s64 	%rd145, %rd3, %rd144;
	ld.global.f32 	%f75, [%rd145];
	st.shared.f32 	[%r6+8960], %f75;
	add.s32 	%r77, %r3, 2272;
	mul.wide.u32 	%rd146, %r77, 4;
	add.s64 	%rd147, %rd3, %rd146;
	ld.global.f32 	%f76, [%rd147];
	st.shared.f32 	[%r6+9088], %f76;
	add.s32 	%r78, %r3, 2304;
	mul.wide.u32 	%rd148, %r78, 4;
	add.s64 	%rd149, %rd3, %rd148;
	ld.global.f32 	%f77, [%rd149];
	st.shared.f32 	[%r6+9216], %f77;
	add.s32 	%r79, %r3, 2336;
	mul.wide.u32 	%rd150, %r79, 4;
	add.s64 	%rd151, %rd3, %rd150;
	ld.global.f32 	%f78, [%rd151];
	st.shared.f32 	[%r6+9344], %f78;
	add.s32 	%r80, %r3, 2368;
	mul.wide.u32 	%rd152, %r80, 4;
	add.s64 	%rd153, %rd3, %rd152;
	ld.global.f32 	%f79, [%rd153];
	st.shared.f32 	[%r6+9472], %f79;
	add.s32 	%r81, %r3, 2400;
	mul.wide.u32 	%rd154, %r81, 4;
	add.s64 	%rd155, %rd3, %rd154;
	ld.global.f32 	%f80, [%rd155];
	st.shared.f32 	[%r6+9600], %f80;
	add.s32 	%r82, %r3, 2432;
	mul.wide.u32 	%rd156, %r82, 4;
	add.s64 	%rd157, %rd3, %rd156;
	ld.global.f32 	%f81, [%rd157];
	st.shared.f32 	[%r6+9728], %f81;
	add.s32 	%r83, %r3, 2464;
	mul.wide.u32 	%rd158, %r83, 4;
	add.s64 	%rd159, %rd3, %rd158;
	ld.global.f32 	%f82, [%rd159];
	st.shared.f32 	[%r6+9856], %f82;
	add.s32 	%r84, %r3, 2496;
	mul.wide.u32 	%rd160, %r84, 4;
	add.s64 	%rd161, %rd3, %rd160;
	ld.global.f32 	%f83, [%rd161];
	st.shared.f32 	[%r6+9984], %f83;
	add.s32 	%r85, %r3, 2528;
	mul.wide.u32 	%rd162, %r85, 4;
	add.s64 	%rd163, %rd3, %rd162;
	ld.global.f32 	%f84, [%rd163];
	st.shared.f32 	[%r6+10112], %f84;
	add.s32 	%r86, %r3, 2560;
	mul.wide.u32 	%rd164, %r86, 4;
	add.s64 	%rd165, %rd3, %rd164;
	ld.global.f32 	%f85, [%rd165];
	st.shared.f32 	[%r6+10240], %f85;
	add.s32 	%r87, %r3, 2592;
	mul.wide.u32 	%rd166, %r87, 4;
	add.s64 	%rd167, %rd3, %rd166;
	ld.global.f32 	%f86, [%rd167];
	st.shared.f32 	[%r6+10368], %f86;
	add.s32 	%r88, %r3, 2624;
	mul.wide.u32 	%rd168, %r88, 4;
	add.s64 	%rd169, %rd3, %rd168;
	ld.global.f32 	%f87, [%rd169];
	st.shared.f32 	[%r6+10496], %f87;
	add.s32 	%r89, %r3, 2656;
	mul.wide.u32 	%rd170, %r89, 4;
	add.s64 	%rd171, %rd3, %rd170;
	ld.global.f32 	%f88, [%rd171];
	st.shared.f32 	[%r6+10624], %f88;
	add.s32 	%r90, %r3, 2688;
	mul.wide.u32 	%rd172, %r90, 4;
	add.s64 	%rd173, %rd3, %rd172;
	ld.global.f32 	%f89, [%rd173];
	st.shared.f32 	[%r6+10752], %f89;
	add.s32 	%r91, %r3, 2720;
	mul.wide.u32 	%rd174, %r91, 4;
	add.s64 	%rd175, %rd3, %rd174;
	ld.global.f32 	%f90, [%rd175];
	st.shared.f32 	[%r6+10880], %f90;
	add.s32 	%r92, %r3, 2752;
	mul.wide.u32 	%rd176, %r92, 4;
	add.s64 	%rd177, %rd3, %rd176;
	ld.global.f32 	%f91, [%rd177];
	st.shared.f32 	[%r6+11008], %f91;
	add.s32 	%r93, %r3, 2784;
	mul.wide.u32 	%rd178, %r93, 4;
	add.s64 	%rd179, %rd3, %rd178;
	ld.global.f32 	%f92, [%rd179];
	st.shared.f32 	[%r6+11136], %f92;
	add.s32 	%r94, %r3, 2816;
	mul.wide.u32 	%rd180, %r94, 4;
	add.s64 	%rd181, %rd3, %rd180;
	ld.global.f32 	%f93, [%rd181];
	st.shared.f32 	[%r6+11264], %f93;
	add.s32 	%r95, %r3, 2848;
	mul.wide.u32 	%rd182, %r95, 4;
	add.s64 	%rd183, %rd3, %rd182;
	ld.global.f32 	%f94, [%rd183];
	st.shared.f32 	[%r6+11392], %f94;
	add.s32 	%r96, %r3, 2880;
	mul.wide.u32 	%rd184, %r96, 4;
	add.s64 	%rd185, %rd3, %rd184;
	ld.global.f32 	%f95, [%rd185];
	st.shared.f32 	[%r6+11520], %f95;
	add.s32 	%r97, %r3, 2912;
	mul.wide.u32 	%rd186, %r97, 4;
	add.s64 	%rd187, %rd3, %rd186;
	ld.global.f32 	%f96, [%rd187];
	st.shared.f32 	[%r6+11648], %f96;
	add.s32 	%r98, %r3, 2944;
	mul.wide.u32 	%rd188, %r98, 4;
	add.s64 	%rd189, %rd3, %rd188;
	ld.global.f32 	%f97, [%rd189];
	st.shared.f32 	[%r6+11776], %f97;
	add.s32 	%r99, %r3, 2976;
	mul.wide.u32 	%rd190, %r99, 4;
	add.s64 	%rd191, %rd3, %rd190;
	ld.global.f32 	%f98, [%rd191];
	st.shared.f32 	[%r6+11904], %f98;
	add.s32 	%r100, %r3, 3008;
	mul.wide.u32 	%rd192, %r100, 4;
	add.s64 	%rd193, %rd3, %rd192;
	ld.global.f32 	%f99, [%rd193];
	st.shared.f32 	[%r6+12032], %f99;
	add.s32 	%r101, %r3, 3040;
	mul.wide.u32 	%rd194, %r101, 4;
	add.s64 	%rd195, %rd3, %rd194;
	ld.global.f32 	%f100, [%rd195];
	st.shared.f32 	[%r6+12160], %f100;
	add.s32 	%r102, %r3, 3072;
	mul.wide.u32 	%rd196, %r102, 4;
	add.s64 	%rd197, %rd3, %rd196;
	ld.global.f32 	%f101, [%rd197];
	st.shared.f32 	[%r6+12288], %f101;
	add.s32 	%r103, %r3, 3104;
	mul.wide.u32 	%rd198, %r103, 4;
	add.s64 	%rd199, %rd3, %rd198;
	ld.global.f32 	%f102, [%rd199];
	st.shared.f32 	[%r6+12416], %f102;
	add.s32 	%r104, %r3, 3136;
	mul.wide.u32 	%rd200, %r104, 4;
	add.s64 	%rd201, %rd3, %rd200;
	ld.global.f32 	%f103, [%rd201];
	st.shared.f32 	[%r6+12544], %f103;
	add.s32 	%r105, %r3, 3168;
	mul.wide.u32 	%rd202, %r105, 4;
	add.s64 	%rd203, %rd3, %rd202;
	ld.global.f32 	%f104, [%rd203];
	st.shared.f32 	[%r6+12672], %f104;
	add.s32 	%r106, %r3, 3200;
	mul.wide.u32 	%rd204, %r106, 4;
	add.s64 	%rd205, %rd3, %rd204;
	ld.global.f32 	%f105, [%rd205];
	st.shared.f32 	[%r6+12800], %f105;
	add.s32 	%r107, %r3, 3232;
	mul.wide.u32 	%rd206, %r107, 4;
	add.s64 	%rd207, %rd3, %rd206;
	ld.global.f32 	%f106, [%rd207];
	st.shared.f32 	[%r6+12928], %f106;
	add.s32 	%r108, %r3, 3264;
	mul.wide.u32 	%rd208, %r108, 4;
	add.s64 	%rd209, %rd3, %rd208;
	ld.global.f32 	%f107, [%rd209];
	st.shared.f32 	[%r6+13056], %f107;
	add.s32 	%r109, %r3, 3296;
	mul.wide.u32 	%rd210, %r109, 4;
	add.s64 	%rd211, %rd3, %rd210;
	ld.global.f32 	%f108, [%rd211];
	st.shared.f32 	[%r6+13184], %f108;
	add.s32 	%r110, %r3, 3328;
	mul.wide.u32 	%rd212, %r110, 4;
	add.s64 	%rd213, %rd3, %rd212;
	ld.global.f32 	%f109, [%rd213];
	st.shared.f32 	[%r6+13312], %f109;
	add.s32 	%r111, %r3, 3360;
	mul.wide.u32 	%rd214, %r111, 4;
	add.s64 	%rd215, %rd3, %rd214;
	ld.global.f32 	%f110, [%rd215];
	st.shared.f32 	[%r6+13440], %f110;
	add.s32 	%r112, %r3, 3392;
	mul.wide.u32 	%rd216, %r112, 4;
	add.s64 	%rd217, %rd3, %rd216;
	ld.global.f32 	%f111, [%rd217];
	st.shared.f32 	[%r6+13568], %f111;
	add.s32 	%r113, %r3, 3424;
	mul.wide.u32 	%rd218, %r113, 4;
	add.s64 	%rd219, %rd3, %rd218;
	ld.global.f32 	%f112, [%rd219];
	st.shared.f32 	[%r6+13696], %f112;
	add.s32 	%r114, %r3, 3456;
	mul.wide.u32 	%rd220, %r114, 4;
	add.s64 	%rd221, %rd3, %rd220;
	ld.global.f32 	%f113, [%rd221];
	st.shared.f32 	[%r6+13824], %f113;
	add.s32 	%r115, %r3, 3488;
	mul.wide.u32 	%rd222, %r115, 4;
	add.s64 	%rd223, %rd3, %rd222;
	ld.global.f32 	%f114, [%rd223];
	st.shared.f32 	[%r6+13952], %f114;
	add.s32 	%r116, %r3, 3520;
	mul.wide.u32 	%rd224, %r116, 4;
	add.s64 	%rd225, %rd3, %rd224;
	ld.global.f32 	%f115, [%rd225];
	st.shared.f32 	[%r6+14080], %f115;
	add.s32 	%r117, %r3, 3552;
	mul.wide.u32 	%rd226, %r117, 4;
	add.s64 	%rd227, %rd3, %rd226;
	ld.global.f32 	%f116, [%rd227];
	st.shared.f32 	[%r6+14208], %f116;
	add.s32 	%r118, %r3, 3584;
	mul.wide.u32 	%rd228, %r118, 4;
	add.s64 	%rd229, %rd3, %rd228;
	ld.global.f32 	%f117, [%rd229];
	st.shared.f32 	[%r6+14336], %f117;
	add.s32 	%r119, %r3, 3616;
	mul.wide.u32 	%rd230, %r119, 4;
	add.s64 	%rd231, %rd3, %rd230;
	ld.global.f32 	%f118, [%rd231];
	st.shared.f32 	[%r6+14464], %f118;
	add.s32 	%r120, %r3, 3648;
	mul.wide.u32 	%rd232, %r120, 4;
	add.s64 	%rd233, %rd3, %rd232;
	ld.global.f32 	%f119, [%rd233];
	st.shared.f32 	[%r6+14592], %f119;
	add.s32 	%r121, %r3, 3680;
	mul.wide.u32 	%rd234, %r121, 4;
	add.s64 	%rd235, %rd3, %rd234;
	ld.global.f32 	%f120, [%rd235];
	st.shared.f32 	[%r6+14720], %f120;
	add.s32 	%r122, %r3, 3712;
	mul.wide.u32 	%rd236, %r122, 4;
	add.s64 	%rd237, %rd3, %rd236;
	ld.global.f32 	%f121, [%rd237];
	st.shared.f32 	[%r6+14848], %f121;
	add.s32 	%r123, %r3, 3744;
	mul.wide.u32 	%rd238, %r123, 4;
	add.s64 	%rd239, %rd3, %rd238;
	ld.global.f32 	%f122, [%rd239];
	st.shared.f32 	[%r6+14976], %f122;
	add.s32 	%r124, %r3, 3776;
	mul.wide.u32 	%rd240, %r124, 4;
	add.s64 	%rd241, %rd3, %rd240;
	ld.global.f32 	%f123, [%rd241];
	st.shared.f32 	[%r6+15104], %f123;
	add.s32 	%r125, %r3, 3808;
	mul.wide.u32 	%rd242, %r125, 4;
	add.s64 	%rd243, %rd3, %rd242;
	ld.global.f32 	%f124, [%rd243];
	st.shared.f32 	[%r6+15232], %f124;
	add.s32 	%r126, %r3, 3840;
	mul.wide.u32 	%rd244, %r126, 4;
	add.s64 	%rd245, %rd3, %rd244;
	ld.global.f32 	%f125, [%rd245];
	st.shared.f32 	[%r6+15360], %f125;
	add.s32 	%r127, %r3, 3872;
	mul.wide.u32 	%rd246, %r127, 4;
	add.s64 	%rd247, %rd3, %rd246;
	ld.global.f32 	%f126, [%rd247];
	st.shared.f32 	[%r6+15488], %f126;
	add.s32 	%r128, %r3, 3904;
	mul.wide.u32 	%rd248, %r128, 4;
	add.s64 	%rd249, %rd3, %rd248;
	ld.global.f32 	%f127, [%rd249];
	st.shared.f32 	[%r6+15616], %f127;
	add.s32 	%r129, %r3, 3936;
	mul.wide.u32 	%rd250, %r129, 4;
	add.s64 	%rd251, %rd3, %rd250;
	ld.global.f32 	%f128, [%rd251];
	st.shared.f32 	[%r6+15744], %f128;
	add.s32 	%r130, %r3, 3968;
	mul.wide.u32 	%rd252, %r130, 4;
	add.s64 	%rd253, %rd3, %rd252;
	ld.global.f32 	%f129, [%rd253];
	st.shared.f32 	[%r6+15872], %f129;
	add.s32 	%r131, %r3, 4000;
	mul.wide.u32 	%rd254, %r131, 4;
	add.s64 	%rd255, %rd3, %rd254;
	ld.global.f32 	%f130, [%rd255];
	st.shared.f32 	[%r6+16000], %f130;
	add.s32 	%r132, %r3, 4032;
	mul.wide.u32 	%rd256, %r132, 4;
	add.s64 	%rd257, %rd3, %rd256;
	ld.global.f32 	%f131, [%rd257];
	st.shared.f32 	[%r6+16128], %f131;
	add.s32 	%r133, %r3, 4064;
	mul.wide.u32 	%rd258, %r133, 4;
	add.s64 	%rd259, %rd3, %rd258;
	ld.global.f32 	%f132, [%rd259];
	st.shared.f32 	[%r6+16256], %f132;
	add.s32 	%r134, %r3, 4096;
	mul.wide.u32 	%rd260, %r134, 4;
	add.s64 	%rd261, %rd3, %rd260;
	ld.global.f32 	%f133, [%rd261];
	st.shared.f32 	[%r6+16384], %f133;
	add.s32 	%r135, %r3, 4128;
	mul.wide.u32 	%rd262, %r135, 4;
	add.s64 	%rd263, %rd3, %rd262;
	ld.global.f32 	%f134, [%rd263];
	st.shared.f32 	[%r6+16512], %f134;
	add.s32 	%r136, %r3, 4160;
	mul.wide.u32 	%rd264, %r136, 4;
	add.s64 	%rd265, %rd3, %rd264;
	ld.global.f32 	%f135, [%rd265];
	st.shared.f32 	[%r6+16640], %f135;
	add.s32 	%r137, %r3, 4192;
	mul.wide.u32 	%rd266, %r137, 4;
	add.s64 	%rd267, %rd3, %rd266;
	ld.global.f32 	%f136, [%rd267];
	st.shared.f32 	[%r6+16768], %f136;
	add.s32 	%r138, %r3, 4224;
	mul.wide.u32 	%rd268, %r138, 4;
	add.s64 	%rd269, %rd3, %rd268;
	ld.global.f32 	%f137, [%rd269];
	st.shared.f32 	[%r6+16896], %f137;
	add.s32 	%r139, %r3, 4256;
	mul.wide.u32 	%rd270, %r139, 4;
	add.s64 	%rd271, %rd3, %rd270;
	ld.global.f32 	%f138, [%rd271];
	st.shared.f32 	[%r6+17024], %f138;
	add.s32 	%r140, %r3, 4288;
	mul.wide.u32 	%rd272, %r140, 4;
	add.s64 	%rd273, %rd3, %rd272;
	ld.global.f32 	%f139, [%rd273];
	st.shared.f32 	[%r6+17152], %f139;
	add.s32 	%r141, %r3, 4320;
	mul.wide.u32 	%rd274, %r141, 4;
	add.s64 	%rd275, %rd3, %rd274;
	ld.global.f32 	%f140, [%rd275];
	st.shared.f32 	[%r6+17280], %f140;
	add.s32 	%r142, %r3, 4352;
	mul.wide.u32 	%rd276, %r142, 4;
	add.s64 	%rd277, %rd3, %rd276;
	ld.global.f32 	%f141, [%rd277];
	st.shared.f32 	[%r6+17408], %f141;
	add.s32 	%r143, %r3, 4384;
	mul.wide.u32 	%rd278, %r143, 4;
	add.s64 	%rd279, %rd3, %rd278;
	ld.global.f32 	%f142, [%rd279];
	st.shared.f32 	[%r6+17536], %f142;
	add.s32 	%r144, %r3, 4416;
	mul.wide.u32 	%rd280, %r144, 4;
	add.s64 	%rd281, %rd3, %rd280;
	ld.global.f32 	%f143, [%rd281];
	st.shared.f32 	[%r6+17664], %f143;
	add.s32 	%r145, %r3, 4448;
	mul.wide.u32 	%rd282, %r145, 4;
	add.s64 	%rd283, %rd3, %rd282;
	ld.global.f32 	%f144, [%rd283];
	st.shared.f32 	[%r6+17792], %f144;
	add.s32 	%r146, %r3, 4480;
	mul.wide.u32 	%rd284, %r146, 4;
	add.s64 	%rd285, %rd3, %rd284;
	ld.global.f32 	%f145, [%rd285];
	st.shared.f32 	[%r6+17920], %f145;
	add.s32 	%r147, %r3, 4512;
	mul.wide.u32 	%rd286, %r147, 4;
	add.s64 	%rd287, %rd3, %rd286;
	ld.global.f32 	%f146, [%rd287];
	st.shared.f32 	[%r6+18048], %f146;
	add.s32 	%r148, %r3, 4544;
	mul.wide.u32 	%rd288, %r148, 4;
	add.s64 	%rd289, %rd3, %rd288;
	ld.global.f32 	%f147, [%rd289];
	st.shared.f32 	[%r6+18176], %f147;
	add.s32 	%r149, %r3, 4576;
	mul.wide.u32 	%rd290, %r149, 4;
	add.s64 	%rd291, %rd3, %rd290;
	ld.global.f32 	%f148, [%rd291];
	st.shared.f32 	[%r6+18304], %f148;
	add.s32 	%r150, %r3, 4608;
	mul.wide.u32 	%rd292, %r150, 4;
	add.s64 	%rd293, %rd3, %rd292;
	ld.global.f32 	%f149, [%rd293];
	st.shared.f32 	[%r6+18432], %f149;
	add.s32 	%r151, %r3, 4640;
	mul.wide.u32 	%rd294, %r151, 4;
	add.s64 	%rd295, %rd3, %rd294;
	ld.global.f32 	%f150, [%rd295];
	st.shared.f32 	[%r6+18560], %f150;
	add.s32 	%r152, %r3, 4672;
	mul.wide.u32 	%rd296, %r152, 4;
	add.s64 	%rd297, %rd3, %rd296;
	ld.global.f32 	%f151, [%rd297];
	st.shared.f32 	[%r6+18688], %f151;
	add.s32 	%r153, %r3, 4704;
	mul.wide.u32 	%rd298, %r153, 4;
	add.s64 	%rd299, %rd3, %rd298;
	ld.global.f32 	%f152, [%rd299];
	st.shared.f32 	[%r6+18816], %f152;
	add.s32 	%r154, %r3, 4736;
	mul.wide.u32 	%rd300, %r154, 4;
	add.s64 	%rd301, %rd3, %rd300;
	ld.global.f32 	%f153, [%rd301];
	st.shared.f32 	[%r6+18944], %f153;
	add.s32 	%r155, %r3, 4768;
	mul.wide.u32 	%rd302, %r155, 4;
	add.s64 	%rd303, %rd3, %rd302;
	ld.global.f32 	%f154, [%rd303];
	st.shared.f32 	[%r6+19072], %f154;
	add.s32 	%r156, %r3, 4800;
	mul.wide.u32 	%rd304, %r156, 4;
	add.s64 	%rd305, %rd3, %rd304;
	ld.global.f32 	%f155, [%rd305];
	st.shared.f32 	[%r6+19200], %f155;
	add.s32 	%r157, %r3, 4832;
	mul.wide.u32 	%rd306, %r157, 4;
	add.s64 	%rd307, %rd3, %rd306;
	ld.global.f32 	%f156, [%rd307];
	st.shared.f32 	[%r6+19328], %f156;
	add.s32 	%r158, %r3, 4864;
	mul.wide.u32 	%rd308, %r158, 4;
	add.s64 	%rd309, %rd3, %rd308;
	ld.global.f32 	%f157, [%rd309];
	st.shared.f32 	[%r6+19456], %f157;
	add.s32 	%r159, %r3, 4896;
	mul.wide.u32 	%rd310, %r159, 4;
	add.s64 	%rd311, %rd3, %rd310;
	ld.global.f32 	%f158, [%rd311];
	st.shared.f32 	[%r6+19584], %f158;
	add.s32 	%r160, %r3, 4928;
	mul.wide.u32 	%rd312, %r160, 4;
	add.s64 	%rd313, %rd3, %rd312;
	ld.global.f32 	%f159, [%rd313];
	st.shared.f32 	[%r6+19712], %f159;
	add.s32 	%r161, %r3, 4960;
	mul.wide.u32 	%rd314, %r161, 4;
	add.s64 	%rd315, %rd3, %rd314;
	ld.global.f32 	%f160, [%rd315];
	st.shared.f32 	[%r6+19840], %f160;
	add.s32 	%r162, %r3, 4992;
	mul.wide.u32 	%rd316, %r162, 4;
	add.s64 	%rd317, %rd3, %rd316;
	ld.global.f32 	%f161, [%rd317];
	st.shared.f32 	[%r6+19968], %f161;
	add.s32 	%r163, %r3, 5024;
	mul.wide.u32 	%rd318, %r163, 4;
	add.s64 	%rd319, %rd3, %rd318;
	ld.global.f32 	%f162, [%rd319];
	st.shared.f32 	[%r6+20096], %f162;
	add.s32 	%r164, %r3, 5056;
	mul.wide.u32 	%rd320, %r164, 4;
	add.s64 	%rd321, %rd3, %rd320;
	ld.global.f32 	%f163, [%rd321];
	st.shared.f32 	[%r6+20224], %f163;
	add.s32 	%r165, %r3, 5088;
	mul.wide.u32 	%rd322, %r165, 4;
	add.s64 	%rd323, %rd3, %rd322;
	ld.global.f32 	%f164, [%rd323];
	st.shared.f32 	[%r6+20352], %f164;
	add.s32 	%r166, %r3, 5120;
	mul.wide.u32 	%rd324, %r166, 4;
	add.s64 	%rd325, %rd3, %rd324;
	ld.global.f32 	%f165, [%rd325];
	st.shared.f32 	[%r6+20480], %f165;
	add.s32 	%r167, %r3, 5152;
	mul.wide.u32 	%rd326, %r167, 4;
	add.s64 	%rd327, %rd3, %rd326;
	ld.global.f32 	%f166, [%rd327];
	st.shared.f32 	[%r6+20608], %f166;
	add.s32 	%r168, %r3, 5184;
	mul.wide.u32 	%rd328, %r168, 4;
	add.s64 	%rd329, %rd3, %rd328;
	ld.global.f32 	%f167, [%rd329];
	st.shared.f32 	[%r6+20736], %f167;
	add.s32 	%r169, %r3, 5216;
	mul.wide.u32 	%rd330, %r169, 4;
	add.s64 	%rd331, %rd3, %rd330;
	ld.global.f32 	%f168, [%rd331];
	st.shared.f32 	[%r6+20864], %f168;
	add.s32 	%r170, %r3, 5248;
	mul.wide.u32 	%rd332, %r170, 4;
	add.s64 	%rd333, %rd3, %rd332;
	ld.global.f32 	%f169, [%rd333];
	st.shared.f32 	[%r6+20992], %f169;
	add.s32 	%r171, %r3, 5280;
	mul.wide.u32 	%rd334, %r171, 4;
	add.s64 	%rd335, %rd3, %rd334;
	ld.global.f32 	%f170, [%rd335];
	st.shared.f32 	[%r6+21120], %f170;
	add.s32 	%r172, %r3, 5312;
	mul.wide.u32 	%rd336, %r172, 4;
	add.s64 	%rd337, %rd3, %rd336;
	ld.global.f32 	%f171, [%rd337];
	st.shared.f32 	[%r6+21248], %f171;
	add.s32 	%r173, %r3, 5344;
	mul.wide.u32 	%rd338, %r173, 4;
	add.s64 	%rd339, %rd3, %rd338;
	ld.global.f32 	%f172, [%rd339];
	st.shared.f32 	[%r6+21376], %f172;
	add.s32 	%r174, %r3, 5376;
	mul.wide.u32 	%rd340, %r174, 4;
	add.s64 	%rd341, %rd3, %rd340;
	ld.global.f32 	%f173, [%rd341];
	st.shared.f32 	[%r6+21504], %f173;
	add.s32 	%r175, %r3, 5408;
	mul.wide.u32 	%rd342, %r175, 4;
	add.s64 	%rd343, %rd3, %rd342;
	ld.global.f32 	%f174, [%rd343];
	st.shared.f32 	[%r6+21632], %f174;
	add.s32 	%r176, %r3, 5440;
	mul.wide.u32 	%rd344, %r176, 4;
	add.s64 	%rd345, %rd3, %rd344;
	ld.global.f32 	%f175, [%rd345];
	st.shared.f32 	[%r6+21760], %f175;
	add.s32 	%r177, %r3, 5472;
	mul.wide.u32 	%rd346, %r177, 4;
	add.s64 	%rd347, %rd3, %rd346;
	ld.global.f32 	%f176, [%rd347];
	st.shared.f32 	[%r6+21888], %f176;
	add.s32 	%r178, %r3, 5504;
	mul.wide.u32 	%rd348, %r178, 4;
	add.s64 	%rd349, %rd3, %rd348;
	ld.global.f32 	%f177, [%rd349];
	st.shared.f32 	[%r6+22016], %f177;
	add.s32 	%r179, %r3, 5536;
	mul.wide.u32 	%rd350, %r179, 4;
	add.s64 	%rd351, %rd3, %rd350;
	ld.global.f32 	%f178, [%rd351];
	st.shared.f32 	[%r6+22144], %f178;
	add.s32 	%r180, %r3, 5568;
	mul.wide.u32 	%rd352, %r180, 4;
	add.s64 	%rd353, %rd3, %rd352;
	ld.global.f32 	%f179, [%rd353];
	st.shared.f32 	[%r6+22272], %f179;
	add.s32 	%r181, %r3, 5600;
	mul.wide.u32 	%rd354, %r181, 4;
	add.s64 	%rd355, %rd3, %rd354;
	ld.global.f32 	%f180, [%rd355];
	st.shared.f32 	[%r6+22400], %f180;
	add.s32 	%r182, %r3, 5632;
	mul.wide.u32 	%rd356, %r182, 4;
	add.s64 	%rd357, %rd3, %rd356;
	ld.global.f32 	%f181, [%rd357];
	st.shared.f32 	[%r6+22528], %f181;
	add.s32 	%r183, %r3, 5664;
	mul.wide.u32 	%rd358, %r183, 4;
	add.s64 	%rd359, %rd3, %rd358;
	ld.global.f32 	%f182, [%rd359];
	st.shared.f32 	[%r6+22656], %f182;
	add.s32 	%r184, %r3, 5696;
	mul.wide.u32 	%rd360, %r184, 4;
	add.s64 	%rd361, %rd3, %rd360;
	ld.global.f32 	%f183, [%rd361];
	st.shared.f32 	[%r6+22784], %f183;
	add.s32 	%r185, %r3, 5728;
	mul.wide.u32 	%rd362, %r185, 4;
	add.s64 	%rd363, %rd3, %rd362;
	ld.global.f32 	%f184, [%rd363];
	st.shared.f32 	[%r6+22912], %f184;
	add.s32 	%r186, %r3, 5760;
	mul.wide.u32 	%rd364, %r186, 4;
	add.s64 	%rd365, %rd3, %rd364;
	ld.global.f32 	%f185, [%rd365];
	st.shared.f32 	[%r6+23040], %f185;
	add.s32 	%r187, %r3, 5792;
	mul.wide.u32 	%rd366, %r187, 4;
	add.s64 	%rd367, %rd3, %rd366;
	ld.global.f32 	%f186, [%rd367];
	st.shared.f32 	[%r6+23168], %f186;
	add.s32 	%r188, %r3, 5824;
	mul.wide.u32 	%rd368, %r188, 4;
	add.s64 	%rd369, %rd3, %rd368;
	ld.global.f32 	%f187, [%rd369];
	st.shared.f32 	[%r6+23296], %f187;
	add.s32 	%r189, %r3, 5856;
	mul.wide.u32 	%rd370, %r189, 4;
	add.s64 	%rd371, %rd3, %rd370;
	ld.global.f32 	%f188, [%rd371];
	st.shared.f32 	[%r6+23424], %f188;
	add.s32 	%r190, %r3, 5888;
	mul.wide.u32 	%rd372, %r190, 4;
	add.s64 	%rd373, %rd3, %rd372;
	ld.global.f32 	%f189, [%rd373];
	st.shared.f32 	[%r6+23552], %f189;
	add.s32 	%r191, %r3, 5920;
	mul.wide.u32 	%rd374, %r191, 4;
	add.s64 	%rd375, %rd3, %rd374;
	ld.global.f32 	%f190, [%rd375];
	st.shared.f32 	[%r6+23680], %f190;
	add.s32 	%r192, %r3, 5952;
	mul.wide.u32 	%rd376, %r192, 4;
	add.s64 	%rd377, %rd3, %rd376;
	ld.global.f32 	%f191, [%rd377];
	st.shared.f32 	[%r6+23808], %f191;
	add.s32 	%r193, %r3, 5984;
	mul.wide.u32 	%rd378, %r193, 4;
	add.s64 	%rd379, %rd3, %rd378;
	ld.global.f32 	%f192, [%rd379];
	st.shared.f32 	[%r6+23936], %f192;
	add.s32 	%r194, %r3, 6016;
	mul.wide.u32 	%rd380, %r194, 4;
	add.s64 	%rd381, %rd3, %rd380;
	ld.global.f32 	%f193, [%rd381];
	st.shared.f32 	[%r6+24064], %f193;
	add.s32 	%r195, %r3, 6048;
	mul.wide.u32 	%rd382, %r195, 4;
	add.s64 	%rd383, %rd3, %rd382;
	ld.global.f32 	%f194, [%rd383];
	st.shared.f32 	[%r6+24192], %f194;
	add.s32 	%r196, %r3, 6080;
	mul.wide.u32 	%rd384, %r196, 4;
	add.s64 	%rd385, %rd3, %rd384;
	ld.global.f32 	%f195, [%rd385];
	st.shared.f32 	[%r6+24320], %f195;
	add.s32 	%r197, %r3, 6112;
	mul.wide.u32 	%rd386, %r197, 4;
	add.s64 	%rd387, %rd3, %rd386;
	ld.global.f32 	%f196, [%rd387];
	st.shared.f32 	[%r6+24448], %f196;
	add.s32 	%r198, %r3, 6144;
	mul.wide.u32 	%rd388, %r198, 4;
	add.s64 	%rd389, %rd3, %rd388;
	ld.global.f32 	%f197, [%rd389];
	st.shared.f32 	[%r6+24576], %f197;
	add.s32 	%r199, %r3, 6176;
	mul.wide.u32 	%rd390, %r199, 4;
	add.s64 	%rd391, %rd3, %rd390;
	ld.global.f32 	%f198, [%rd391];
	st.shared.f32 	[%r6+24704], %f198;
	add.s32 	%r200, %r3, 6208;
	mul.wide.u32 	%rd392, %r200, 4;
	add.s64 	%rd393, %rd3, %rd392;
	ld.global.f32 	%f199, [%rd393];
	st.shared.f32 	[%r6+24832], %f199;
	add.s32 	%r201, %r3, 6240;
	mul.wide.u32 	%rd394, %r201, 4;
	add.s64 	%rd395, %rd3, %rd394;
	ld.global.f32 	%f200, [%rd395];
	st.shared.f32 	[%r6+24960], %f200;
	add.s32 	%r202, %r3, 6272;
	mul.wide.u32 	%rd396, %r202, 4;
	add.s64 	%rd397, %rd3, %rd396;
	ld.global.f32 	%f201, [%rd397];
	st.shared.f32 	[%r6+25088], %f201;
	add.s32 	%r203, %r3, 6304;
	mul.wide.u32 	%rd398, %r203, 4;
	add.s64 	%rd399, %rd3, %rd398;
	ld.global.f32 	%f202, [%rd399];
	st.shared.f32 	[%r6+25216], %f202;
	add.s32 	%r204, %r3, 6336;
	mul.wide.u32 	%rd400, %r204, 4;
	add.s64 	%rd401, %rd3, %rd400;
	ld.global.f32 	%f203, [%rd401];
	st.shared.f32 	[%r6+25344], %f203;
	add.s32 	%r205, %r3, 6368;
	mul.wide.u32 	%rd402, %r205, 4;
	add.s64 	%rd403, %rd3, %rd402;
	ld.global.f32 	%f204, [%rd403];
	st.shared.f32 	[%r6+25472], %f204;
	add.s32 	%r206, %r3, 6400;
	mul.wide.u32 	%rd404, %r206, 4;
	add.s64 	%rd405, %rd3, %rd404;
	ld.global.f32 	%f205, [%rd405];
	st.shared.f32 	[%r6+25600], %f205;
	add.s32 	%r207, %r3, 6432;
	mul.wide.u32 	%rd406, %r207, 4;
	add.s64 	%rd407, %rd3, %rd406;
	ld.global.f32 	%f206, [%rd407];
	st.shared.f32 	[%r6+25728], %f206;
	add.s32 	%r208, %r3, 6464;
	mul.wide.u32 	%rd408, %r208, 4;
	add.s64 	%rd409, %rd3, %rd408;
	ld.global.f32 	%f207, [%rd409];
	st.shared.f32 	[%r6+25856], %f207;
	add.s32 	%r209, %r3, 6496;
	mul.wide.u32 	%rd410, %r209, 4;
	add.s64 	%rd411, %rd3, %rd410;
	ld.global.f32 	%f208, [%rd411];
	st.shared.f32 	[%r6+25984], %f208;
	add.s32 	%r210, %r3, 6528;
	mul.wide.u32 	%rd412, %r210, 4;
	add.s64 	%rd413, %rd3, %rd412;
	ld.global.f32 	%f209, [%rd413];
	st.shared.f32 	[%r6+26112], %f209;
	add.s32 	%r211, %r3, 6560;
	mul.wide.u32 	%rd414, %r211, 4;
	add.s64 	%rd415, %rd3, %rd414;
	ld.global.f32 	%f210, [%rd415];
	st.shared.f32 	[%r6+26240], %f210;
	add.s32 	%r212, %r3, 6592;
	mul.wide.u32 	%rd416, %r212, 4;
	add.s64 	%rd417, %rd3, %rd416;
	ld.global.f32 	%f211, [%rd417];
	st.shared.f32 	[%r6+26368], %f211;
	add.s32 	%r213, %r3, 6624;
	mul.wide.u32 	%rd418, %r213, 4;
	add.s64 	%rd419, %rd3, %rd418;
	ld.global.f32 	%f212, [%rd419];
	st.shared.f32 	[%r6+26496], %f212;
	add.s32 	%r214, %r3, 6656;
	mul.wide.u32 	%rd420, %r214, 4;
	add.s64 	%rd421, %rd3, %rd420;
	ld.global.f32 	%f213, [%rd421];
	st.shared.f32 	[%r6+26624], %f213;
	add.s32 	%r215, %r3, 6688;
	mul.wide.u32 	%rd422, %r215, 4;
	add.s64 	%rd423, %rd3, %rd422;
	ld.global.f32 	%f214, [%rd423];
	st.shared.f32 	[%r6+26752], %f214;
	add.s32 	%r216, %r3, 6720;
	mul.wide.u32 	%rd424, %r216, 4;
	add.s64 	%rd425, %rd3, %rd424;
	ld.global.f32 	%f215, [%rd425];
	st.shared.f32 	[%r6+26880], %f215;
	add.s32 	%r217, %r3, 6752;
	mul.wide.u32 	%rd426, %r217, 4;
	add.s64 	%rd427, %rd3, %rd426;
	ld.global.f32 	%f216, [%rd427];
	st.shared.f32 	[%r6+27008], %f216;
	add.s32 	%r218, %r3, 6784;
	mul.wide.u32 	%rd428, %r218, 4;
	add.s64 	%rd429, %rd3, %rd428;
	ld.global.f32 	%f217, [%rd429];
	st.shared.f32 	[%r6+27136], %f217;
	add.s32 	%r219, %r3, 6816;
	mul.wide.u32 	%rd430, %r219, 4;
	add.s64 	%rd431, %rd3, %rd430;
	ld.global.f32 	%f218, [%rd431];
	st.shared.f32 	[%r6+27264], %f218;
	add.s32 	%r220, %r3, 6848;
	mul.wide.u32 	%rd432, %r220, 4;
	add.s64 	%rd433, %rd3, %rd432;
	ld.global.f32 	%f219, [%rd433];
	st.shared.f32 	[%r6+27392], %f219;
	add.s32 	%r221, %r3, 6880;
	mul.wide.u32 	%rd434, %r221, 4;
	add.s64 	%rd435, %rd3, %rd434;
	ld.global.f32 	%f220, [%rd435];
	st.shared.f32 	[%r6+27520], %f220;
	add.s32 	%r222, %r3, 6912;
	mul.wide.u32 	%rd436, %r222, 4;
	add.s64 	%rd437, %rd3, %rd436;
	ld.global.f32 	%f221, [%rd437];
	st.shared.f32 	[%r6+27648], %f221;
	add.s32 	%r223, %r3, 6944;
	mul.wide.u32 	%rd438, %r223, 4;
	add.s64 	%rd439, %rd3, %rd438;
	ld.global.f32 	%f222, [%rd439];
	st.shared.f32 	[%r6+27776], %f222;
	add.s32 	%r224, %r3, 6976;
	mul.wide.u32 	%rd440, %r224, 4;
	add.s64 	%rd441, %rd3, %rd440;
	ld.global.f32 	%f223, [%rd441];
	st.shared.f32 	[%r6+27904], %f223;
	add.s32 	%r225, %r3, 7008;
	mul.wide.u32 	%rd442, %r225, 4;
	add.s64 	%rd443, %rd3, %rd442;
	ld.global.f32 	%f224, [%rd443];
	st.shared.f32 	[%r6+28032], %f224;
	add.s32 	%r226, %r3, 7040;
	mul.wide.u32 	%rd444, %r226, 4;
	add.s64 	%rd445, %rd3, %rd444;
	ld.global.f32 	%f225, [%rd445];
	st.shared.f32 	[%r6+28160], %f225;
	add.s32 	%r227, %r3, 7072;
	mul.wide.u32 	%rd446, %r227, 4;
	add.s64 	%rd447, %rd3, %rd446;
	ld.global.f32 	%f226, [%rd447];
	st.shared.f32 	[%r6+28288], %f226;
	add.s32 	%r228, %r3, 7104;
	mul.wide.u32 	%rd448, %r228, 4;
	add.s64 	%rd449, %rd3, %rd448;
	ld.global.f32 	%f227, [%rd449];
	st.shared.f32 	[%r6+28416], %f227;
	add.s32 	%r229, %r3, 7136;
	mul.wide.u32 	%rd450, %r229, 4;
	add.s64 	%rd451, %rd3, %rd450;
	ld.global.f32 	%f228, [%rd451];
	st.shared.f32 	[%r6+28544], %f228;
	add.s32 	%r230, %r3, 7168;
	mul.wide.u32 	%rd452, %r230, 4;
	add.s64 	%rd453, %rd3, %rd452;
	ld.global.f32 	%f229, [%rd453];
	st.shared.f32 	[%r6+28672], %f229;
	add.s32 	%r231, %r3, 7200;
	mul.wide.u32 	%rd454, %r231, 4;
	add.s64 	%rd455, %rd3, %rd454;
	ld.global.f32 	%f230, [%rd455];
	st.shared.f32 	[%r6+28800], %f230;
	add.s32 	%r232, %r3, 7232;
	mul.wide.u32 	%rd456, %r232, 4;
	add.s64 	%rd457, %rd3, %rd456;
	ld.global.f32 	%f231, [%rd457];
	st.shared.f32 	[%r6+28928], %f231;
	add.s32 	%r233, %r3, 7264;
	mul.wide.u32 	%rd458, %r233, 4;
	add.s64 	%rd459, %rd3, %rd458;
	ld.global.f32 	%f232, [%rd459];
	st.shared.f32 	[%r6+29056], %f232;
	add.s32 	%r234, %r3, 7296;
	mul.wide.u32 	%rd460, %r234, 4;
	add.s64 	%rd461, %rd3, %rd460;
	ld.global.f32 	%f233, [%rd461];
	st.shared.f32 	[%r6+29184], %f233;
	add.s32 	%r235, %r3, 7328;
	mul.wide.u32 	%rd462, %r235, 4;
	add.s64 	%rd463, %rd3, %rd462;
	ld.global.f32 	%f234, [%rd463];
	st.shared.f32 	[%r6+29312], %f234;
	add.s32 	%r236, %r3, 7360;
	mul.wide.u32 	%rd464, %r236, 4;
	add.s64 	%rd465, %rd3, %rd464;
	ld.global.f32 	%f235, [%rd465];
	st.shared.f32 	[%r6+29440], %f235;
	add.s32 	%r237, %r3, 7392;
	mul.wide.u32 	%rd466, %r237, 4;
	add.s64 	%rd467, %rd3, %rd466;
	ld.global.f32 	%f236, [%rd467];
	st.shared.f32 	[%r6+29568], %f236;
	add.s32 	%r238, %r3, 7424;
	mul.wide.u32 	%rd468, %r238, 4;
	add.s64 	%rd469, %rd3, %rd468;
	ld.global.f32 	%f237, [%rd469];
	st.shared.f32 	[%r6+29696], %f237;
	add.s32 	%r239, %r3, 7456;
	mul.wide.u32 	%rd470, %r239, 4;
	add.s64 	%rd471, %rd3, %rd470;
	ld.global.f32 	%f238, [%rd471];
	st.shared.f32 	[%r6+29824], %f238;
	add.s32 	%r240, %r3, 7488;
	mul.wide.u32 	%rd472, %r240, 4;
	add.s64 	%rd473, %rd3, %rd472;
	ld.global.f32 	%f239, [%rd473];
	st.shared.f32 	[%r6+29952], %f239;
	add.s32 	%r241, %r3, 7520;
	mul.wide.u32 	%rd474, %r241, 4;
	add.s64 	%rd475, %rd3, %rd474;
	ld.global.f32 	%f240, [%rd475];
	st.shared.f32 	[%r6+30080], %f240;
	add.s32 	%r242, %r3, 7552;
	mul.wide.u32 	%rd476, %r242, 4;
	add.s64 	%rd477, %rd3, %rd476;
	ld.global.f32 	%f241, [%rd477];
	st.shared.f32 	[%r6+30208], %f241;
	add.s32 	%r243, %r3, 7584;
	mul.wide.u32 	%rd478, %r243, 4;
	add.s64 	%rd479, %rd3, %rd478;
	ld.global.f32 	%f242, [%rd479];
	st.shared.f32 	[%r6+30336], %f242;
	add.s32 	%r244, %r3, 7616;
	mul.wide.u32 	%rd480, %r244, 4;
	add.s64 	%rd481, %rd3, %rd480;
	ld.global.f32 	%f243, [%rd481];
	st.shared.f32 	[%r6+30464], %f243;
	add.s32 	%r245, %r3, 7648;
	mul.wide.u32 	%rd482, %r245, 4;
	add.s64 	%rd483, %rd3, %rd482;
	ld.global.f32 	%f244, [%rd483];
	st.shared.f32 	[%r6+30592], %f244;
	bar.sync 	0;
	mad.lo.s32 	%r246, %r2, 956, %r6;
	ld.shared.f32 	%f245, [%r246+12];
	ld.shared.f32 	%f246, [%r246+8];
	ld.shared.f32 	%f247, [%r246+4];
	ld.shared.f32 	%f248, [%r246];
	ld.shared.f32 	%f249, [%r246+16];
	ld.shared.f32 	%f250, [%r246+24];
	mul.f32 	%f251, %f247, %f250;
	fma.rn.f32 	%f252, %f248, %f249, %f251;
	ld.shared.f32 	%f253, [%r246+20];
	ld.shared.f32 	%f254, [%r246+28];
	mul.f32 	%f255, %f247, %f254;
	fma.rn.f32 	%f256, %f248, %f253, %f255;
	mul.f32 	%f257, %f245, %f250;
	fma.rn.f32 	%f258, %f246, %f249, %f257;
	mul.f32 	%f259, %f245, %f254;
	fma.rn.f32 	%f260, %f246, %f253, %f259;
	ld.shared.f32 	%f261, [%r246+32];
	ld.shared.f32 	%f262, [%r246+40];
	mul.f32 	%f263, %f256, %f262;
	fma.rn.f32 	%f264, %f252, %f261, %f263;
	ld.shared.f32 	%f265, [%r246+36];
	ld.shared.f32 	%f266, [%r246+44];
	mul.f32 	%f267, %f256, %f266;
	fma.rn.f32 	%f268, %f252, %f265, %f267;
	mul.f32 	%f269, %f260, %f262;
	fma.rn.f32 	%f270, %f258, %f261, %f269;
	mul.f32 	%f271, %f260, %f266;
	fma.rn.f32 	%f272, %f258, %f265, %f271;
	ld.shared.f32 	%f273, [%r246+48];
	ld.shared.f32 	%f274, [%r246+56];
	mul.f32 	%f275, %f268, %f274;
	fma.rn.f32 	%f276, %f264, %f273, %f275;
	ld.shared.f32 	%f277, [%r246+52];
	ld.shared.f32 	%f278, [%r246+60];
	mul.f32 	%f279, %f268, %f278;
	fma.rn.f32 	%f280, %f264, %f277, %f279;
	mul.f32 	%f281, %f272, %f274;
	fma.rn.f32 	%f282, %f270, %f273, %f281;
	mul.f32 	%f283, %f272, %f278;
	fma.rn.f32 	%f284, %f270, %f277, %f283;
	ld.shared.f32 	%f285, [%r246+64];
	ld.shared.f32 	%f286, [%r246+72];
	mul.f32 	%f287, %f280, %f286;
	fma.rn.f32 	%f288, %f276, %f285, %f287;
	ld.shared.f32 	%f289, [%r246+68];
	ld.shared.f32 	%f290, [%r246+76];
	mul.f32 	%f291, %f280, %f290;
	fma.rn.f32 	%f292, %f276, %f289, %f291;
	mul.f32 	%f293, %f284, %f286;
	fma.rn.f32 	%f294, %f282, %f285, %f293;
	mul.f32 	%f295, %f284, %f290;
	fma.rn.f32 	%f296, %f282, %f289, %f295;
	ld.shared.f32 	%f297, [%r246+80];
	ld.shared.f32 	%f298, [%r246+88];
	mul.f32 	%f299, %f292, %f298;
	fma.rn.f32 	%f300, %f288, %f297, %f299;
	ld.shared.f32 	%f301, [%r246+84];
	ld.shared.f32 	%f302, [%r246+92];
	mul.f32 	%f303, %f292, %f302;
	fma.rn.f32 	%f304, %f288, %f301, %f303;
	mul.f32 	%f305, %f296, %f298;
	fma.rn.f32 	%f306, %f294, %f297, %f305;
	mul.f32 	%f307, %f296, %f302;
	fma.rn.f32 	%f308, %f294, %f301, %f307;
	ld.shared.f32 	%f309, [%r246+96];
	ld.shared.f32 	%f310, [%r246+104];
	mul.f32 	%f311, %f304, %f310;
	fma.rn.f32 	%f312, %f300, %f309, %f311;
	ld.shared.f32 	%f313, [%r246+100];
	ld.shared.f32 	%f314, [%r246+108];
	mul.f32 	%f315, %f304, %f314;
	fma.rn.f32 	%f316, %f300, %f313, %f315;
	mul.f32 	%f317, %f308, %f310;
	fma.rn.f32 	%f318, %f306, %f309, %f317;
	mul.f32 	%f319, %f308, %f314;
	fma.rn.f32 	%f320, %f306, %f313, %f319;
	ld.shared.f32 	%f321, [%r246+112];
	ld.shared.f32 	%f322, [%r246+120];
	mul.f32 	%f323, %f316, %f322;
	fma.rn.f32 	%f324, %f312, %f321, %f323;
	ld.shared.f32 	%f325, [%r246+116];
	ld.shared.f32 	%f326, [%r246+124];
	mul.f32 	%f327, %f316, %f326;
	fma.rn.f32 	%f328, %f312, %f325, %f327;
	mul.f32 	%f329, %f320, %f322;
	fma.rn.f32 	%f330, %f318, %f321, %f329;
	mul.f32 	%f331, %f320, %f326;
	fma.rn.f32 	%f332, %f318, %f325, %f331;
	ld.shared.f32 	%f333, [%r246+128];
	ld.shared.f32 	%f334, [%r246+136];
	mul.f32 	%f335, %f328, %f334;
	fma.rn.f32 	%f336, %f324, %f333, %f335;
	ld.shared.f32 	%f337, [%r246+132];
	ld.shared.f32 	%f338, [%r246+140];
	mul.f32 	%f339, %f328, %f338;
	fma.rn.f32 	%f340, %f324, %f337, %f339;
	mul.f32 	%f341, %f332, %f334;
	fma.rn.f32 	%f342, %f330, %f333, %f341;
	mul.f32 	%f343, %f332, %f338;
	fma.rn.f32 	%f344, %f330, %f337, %f343;
	ld.shared.f32 	%f345, [%r246+144];
	ld.shared.f32 	%f346, [%r246+152];
	mul.f32 	%f347, %f340, %f346;
	fma.rn.f32 	%f348, %f336, %f345, %f347;
	ld.shared.f32 	%f349, [%r246+148];
	ld.shared.f32 	%f350, [%r246+156];
	mul.f32 	%f351, %f340, %f350;
	fma.rn.f32 	%f352, %f336, %f349, %f351;
	mul.f32 	%f353, %f344, %f346;
	fma.rn.f32 	%f354, %f342, %f345, %f353;
	mul.f32 	%f355, %f344, %f350;
	fma.rn.f32 	%f356, %f342, %f349, %f355;
	ld.shared.f32 	%f357, [%r246+160];
	ld.shared.f32 	%f358, [%r246+168];
	mul.f32 	%f359, %f352, %f358;
	fma.rn.f32 	%f360, %f348, %f357, %f359;
	ld.shared.f32 	%f361, [%r246+164];
	ld.shared.f32 	%f362, [%r246+172];
	mul.f32 	%f363, %f352, %f362;
	fma.rn.f32 	%f364, %f348, %f361, %f363;
	mul.f32 	%f365, %f356, %f358;
	fma.rn.f32 	%f366, %f354, %f357, %f365;
	mul.f32 	%f367, %f356, %f362;
	fma.rn.f32 	%f368, %f354, %f361, %f367;
	ld.shared.f32 	%f369, [%r246+176];
	ld.shared.f32 	%f370, [%r246+184];
	mul.f32 	%f371, %f364, %f370;
	fma.rn.f32 	%f372, %f360, %f369, %f371;
	ld.shared.f32 	%f373, [%r246+180];
	ld.shared.f32 	%f374, [%r246+188];
	mul.f32 	%f375, %f364, %f374;
	fma.rn.f32 	%f376, %f360, %f373, %f375;
	mul.f32 	%f377, %f368, %f370;
	fma.rn.f32 	%f378, %f366, %f369, %f377;
	mul.f32 	%f379, %f368, %f374;
	fma.rn.f32 	%f380, %f366, %f373, %f379;
	ld.shared.f32 	%f381, [%r246+192];
	ld.shared.f32 	%f382, [%r246+200];
	mul.f32 	%f383, %f376, %f382;
	fma.rn.f32 	%f384, %f372, %f381, %f383;
	ld.shared.f32 	%f385, [%r246+196];
	ld.shared.f32 	%f386, [%r246+204];
	mul.f32 	%f387, %f376, %f386;
	fma.rn.f32 	%f388, %f372, %f385, %f387;
	mul.f32 	%f389, %f380, %f382;
	fma.rn.f32 	%f390, %f378, %f381, %f389;
	mul.f32 	%f391, %f380, %f386;
	fma.rn.f32 	%f392, %f378, %f385, %f391;
	ld.shared.f32 	%f393, [%r246+208];
	ld.shared.f32 	%f394, [%r246+216];
	mul.f32 	%f395, %f388, %f394;
	fma.rn.f32 	%f396, %f384, %f393, %f395;
	ld.shared.f32 	%f397, [%r246+212];
	ld.shared.f32 	%f398, [%r246+220];
	mul.f32 	%f399, %f388, %f398;
	fma.rn.f32 	%f400, %f384, %f397, %f399;
	mul.f32 	%f401, %f392, %f394;
	fma.rn.f32 	%f402, %f390, %f393, %f401;
	mul.f32 	%f403, %f392, %f398;
	fma.rn.f32 	%f404, %f390, %f397, %f403;
	ld.shared.f32 	%f405, [%r246+224];
	ld.shared.f32 	%f406, [%r246+232];
	mul.f32 	%f407, %f400, %f406;
	fma.rn.f32 	%f408, %f396, %f405, %f407;
	ld.shared.f32 	%f409, [%r246+228];
	ld.shared.f32 	%f410, [%r246+236];
	mul.f32 	%f411, %f400, %f410;
	fma.rn.f32 	%f412, %f396, %f409, %f411;
	mul.f32 	%f413, %f404, %f406;
	fma.rn.f32 	%f414, %f402, %f405, %f413;
	mul.f32 	%f415, %f404, %f410;
	fma.rn.f32 	%f416, %f402, %f409, %f415;
	ld.shared.f32 	%f417, [%r246+240];
	ld.shared.f32 	%f418, [%r246+248];
	mul.f32 	%f419, %f412, %f418;
	fma.rn.f32 	%f420, %f408, %f417, %f419;
	ld.shared.f32 	%f421, [%r246+244];
	ld.shared.f32 	%f422, [%r246+252];
	mul.f32 	%f423, %f412, %f422;
	fma.rn.f32 	%f424, %f408, %f421, %f423;
	mul.f32 	%f425, %f416, %f418;
	fma.rn.f32 	%f426, %f414, %f417, %f425;
	mul.f32 	%f427, %f416, %f422;
	fma.rn.f32 	%f428, %f414, %f421, %f427;
	ld.shared.f32 	%f429, [%r246+256];
	ld.shared.f32 	%f430, [%r246+264];
	mul.f32 	%f431, %f424, %f430;
	fma.rn.f32 	%f432, %f420, %f429, %f431;
	ld.shared.f32 	%f433, [%r246+260];
	ld.shared.f32 	%f434, [%r246+268];
	mul.f32 	%f435, %f424, %f434;
	fma.rn.f32 	%f436, %f420, %f433, %f435;
	mul.f32 	%f437, %f428, %f430;
	fma.rn.f32 	%f438, %f426, %f429, %f437;
	mul.f32 	%f439, %f428, %f434;
	fma.rn.f32 	%f440, %f426, %f433, %f439;
	ld.shared.f32 	%f441, [%r246+272];
	ld.shared.f32 	%f442, [%r246+280];
	mul.f32 	%f443, %f436, %f442;
	fma.rn.f32 	%f444, %f432, %f441, %f443;
	ld.shared.f32 	%f445, [%r246+276];
	ld.shared.f32 	%f446, [%r246+284];
	mul.f32 	%f447, %f436, %f446;
	fma.rn.f32 	%f448, %f432, %f445, %f447;
	mul.f32 	%f449, %f440, %f442;
	fma.rn.f32 	%f450, %f438, %f441, %f449;
	mul.f32 	%f451, %f440, %f446;
	fma.rn.f32 	%f452, %f438, %f445, %f451;
	ld.shared.f32 	%f453, [%r246+288];
	ld.shared.f32 	%f454, [%r246+296];
	mul.f32 	%f455, %f448, %f454;
	fma.rn.f32 	%f456, %f444, %f453, %f455;
	ld.shared.f32 	%f457, [%r246+292];
	ld.shared.f32 	%f458, [%r246+300];
	mul.f32 	%f459, %f448, %f458;
	fma.rn.f32 	%f460, %f444, %f457, %f459;
	mul.f32 	%f461, %f452, %f454;
	fma.rn.f32 	%f462, %f450, %f453, %f461;
	mul.f32 	%f463, %f452, %f458;
	fma.rn.f32 	%f464, %f450, %f457, %f463;
	ld.shared.f32 	%f465, [%r246+304];
	ld.shared.f32 	%f466, [%r246+312];
	mul.f32 	%f467, %f460, %f466;
	fma.rn.f32 	%f468, %f456, %f465, %f467;
	ld.shared.f32 	%f469, [%r246+308];
	ld.shared.f32 	%f470, [%r246+316];
	mul.f32 	%f471, %f460, %f470;
	fma.rn.f32 	%f472, %f456, %f469, %f471;
	mul.f32 	%f473, %f464, %f466;
	fma.rn.f32 	%f474, %f462, %f465, %f473;
	mul.f32 	%f475, %f464, %f470;
	fma.rn.f32 	%f476, %f462, %f469, %f475;
	ld.shared.f32 	%f477, [%r246+320];
	ld.shared.f32 	%f478, [%r246+328];
	mul.f32 	%f479, %f472, %f478;
	fma.rn.f32 	%f480, %f468, %f477, %f479;
	ld.shared.f32 	%f481, [%r246+324];
	ld.shared.f32 	%f482, [%r246+332];
	mul.f32 	%f483, %f472, %f482;
	fma.rn.f32 	%f484, %f468, %f481, %f483;
	mul.f32 	%f485, %f476, %f478;
	fma.rn.f32 	%f486, %f474, %f477, %f485;
	mul.f32 	%f487, %f476, %f482;
	fma.rn.f32 	%f488, %f474, %f481, %f487;
	ld.shared.f32 	%f489, [%r246+336];
	ld.shared.f32 	%f490, [%r246+344];
	mul.f32 	%f491, %f484, %f490;
	fma.rn.f32 	%f492, %f480, %f489, %f491;
	ld.shared.f32 	%f493, [%r246+340];
	ld.shared.f32 	%f494, [%r246+348];
	mul.f32 	%f495, %f484, %f494;
	fma.rn.f32 	%f496, %f480, %f493, %f495;
	mul.f32 	%f497, %f488, %f490;
	fma.rn.f32 	%f498, %f486, %f489, %f497;
	mul.f32 	%f499, %f488, %f494;
	fma.rn.f32 	%f500, %f486, %f493, %f499;
	ld.shared.f32 	%f501, [%r246+352];
	ld.shared.f32 	%f502, [%r246+360];
	mul.f32 	%f503, %f496, %f502;
	fma.rn.f32 	%f504, %f492, %f501, %f503;
	ld.shared.f32 	%f505, [%r246+356];
	ld.shared.f32 	%f506, [%r246+364];
	mul.f32 	%f507, %f496, %f506;
	fma.rn.f32 	%f508, %f492, %f505, %f507;
	mul.f32 	%f509, %f500, %f502;
	fma.rn.f32 	%f510, %f498, %f501, %f509;
	mul.f32 	%f511, %f500, %f506;
	fma.rn.f32 	%f512, %f498, %f505, %f511;
	ld.shared.f32 	%f513, [%r246+368];
	ld.shared.f32 	%f514, [%r246+376];
	mul.f32 	%f515, %f508, %f514;
	fma.rn.f32 	%f516, %f504, %f513, %f515;
	ld.shared.f32 	%f517, [%r246+372];
	ld.shared.f32 	%f518, [%r246+380];
	mul.f32 	%f519, %f508, %f518;
	fma.rn.f32 	%f520, %f504, %f517, %f519;
	mul.f32 	%f521, %f512, %f514;
	fma.rn.f32 	%f522, %f510, %f513, %f521;
	mul.f32 	%f523, %f512, %f518;
	fma.rn.f32 	%f524, %f510, %f517, %f523;
	ld.shared.f32 	%f525, [%r246+384];
	ld.shared.f32 	%f526, [%r246+392];
	mul.f32 	%f527, %f520, %f526;
	fma.rn.f32 	%f528, %f516, %f525, %f527;
	ld.shared.f32 	%f529, [%r246+388];
	ld.shared.f32 	%f530, [%r246+396];
	mul.f32 	%f531, %f520, %f530;
	fma.rn.f32 	%f532, %f516, %f529, %f531;
	mul.f32 	%f533, %f524, %f526;
	fma.rn.f32 	%f534, %f522, %f525, %f533;
	mul.f32 	%f535, %f524, %f530;
	fma.rn.f32 	%f536, %f522, %f529, %f535;
	ld.shared.f32 	%f537, [%r246+400];
	ld.shared.f32 	%f538, [%r246+408];
	mul.f32 	%f539, %f532, %f538;
	fma.rn.f32 	%f540, %f528, %f537, %f539;
	ld.shared.f32 	%f541, [%r246+404];
	ld.shared.f32 	%f542, [%r246+412];
	mul.f32 	%f543, %f532, %f542;
	fma.rn.f32 	%f544, %f528, %f541, %f543;
	mul.f32 	%f545, %f536, %f538;
	fma.rn.f32 	%f546, %f534, %f537, %f545;
	mul.f32 	%f547, %f536, %f542;
	fma.rn.f32 	%f548, %f534, %f541, %f547;
	ld.shared.f32 	%f549, [%r246+416];
	ld.shared.f32 	%f550, [%r246+424];
	mul.f32 	%f551, %f544, %f550;
	fma.rn.f32 	%f552, %f540, %f549, %f551;
	ld.shared.f32 	%f553, [%r246+420];
	ld.shared.f32 	%f554, [%r246+428];
	mul.f32 	%f555, %f544, %f554;
	fma.rn.f32 	%f556, %f540, %f553, %f555;
	mul.f32 	%f557, %f548, %f550;
	fma.rn.f32 	%f558, %f546, %f549, %f557;
	mul.f32 	%f559, %f548, %f554;
	fma.rn.f32 	%f560, %f546, %f553, %f559;
	ld.shared.f32 	%f561, [%r246+432];
	ld.shared.f32 	%f562, [%r246+440];
	mul.f32 	%f563, %f556, %f562;
	fma.rn.f32 	%f564, %f552, %f561, %f563;
	ld.shared.f32 	%f565, [%r246+436];
	ld.shared.f32 	%f566, [%r246+444];
	mul.f32 	%f567, %f556, %f566;
	fma.rn.f32 	%f568, %f552, %f565, %f567;
	mul.f32 	%f569, %f560, %f562;
	fma.rn.f32 	%f570, %f558, %f561, %f569;
	mul.f32 	%f571, %f560, %f566;
	fma.rn.f32 	%f572, %f558, %f565, %f571;
	ld.shared.f32 	%f573, [%r246+448];
	ld.shared.f32 	%f574, [%r246+456];
	mul.f32 	%f575, %f568, %f574;
	fma.rn.f32 	%f576, %f564, %f573, %f575;
	ld.shared.f32 	%f577, [%r246+452];
	ld.shared.f32 	%f578, [%r246+460];
	mul.f32 	%f579, %f568, %f578;
	fma.rn.f32 	%f580, %f564, %f577, %f579;
	mul.f32 	%f581, %f572, %f574;
	fma.rn.f32 	%f582, %f570, %f573, %f581;
	mul.f32 	%f583, %f572, %f578;
	fma.rn.f32 	%f584, %f570, %f577, %f583;
	ld.shared.f32 	%f585, [%r246+464];
	ld.shared.f32 	%f586, [%r246+472];
	mul.f32 	%f587, %f580, %f586;
	fma.rn.f32 	%f588, %f576, %f585, %f587;
	ld.shared.f32 	%f589, [%r246+468];
	ld.shared.f32 	%f590, [%r246+476];
	mul.f32 	%f591, %f580, %f590;
	fma.rn.f32 	%f592, %f576, %f589, %f591;
	mul.f32 	%f593, %f584, %f586;
	fma.rn.f32 	%f594, %f582, %f585, %f593;
	mul.f32 	%f595, %f584, %f590;
	fma.rn.f32 	%f596, %f582, %f589, %f595;
	ld.shared.f32 	%f597, [%r246+480];
	ld.shared.f32 	%f598, [%r246+488];
	mul.f32 	%f599, %f592, %f598;
	fma.rn.f32 	%f600, %f588, %f597, %f599;
	ld.shared.f32 	%f601, [%r246+484];
	ld.shared.f32 	%f602, [%r246+492];
	mul.f32 	%f603, %f592, %f602;
	fma.rn.f32 	%f604, %f588, %f601, %f603;
	mul.f32 	%f605, %f596, %f598;
	fma.rn.f32 	%f606, %f594, %f597, %f605;
	mul.f32 	%f607, %f596, %f602;
	fma.rn.f32 	%f608, %f594, %f601, %f607;
	ld.shared.f32 	%f609, [%r246+496];
	ld.shared.f32 	%f610, [%r246+504];
	mul.f32 	%f611, %f604, %f610;
	fma.rn.f32 	%f612, %f600, %f609, %f611;
	ld.shared.f32 	%f613, [%r246+500];
	ld.shared.f32 	%f614, [%r246+508];
	mul.f32 	%f615, %f604, %f614;
	fma.rn.f32 	%f616, %f600, %f613, %f615;
	mul.f32 	%f617, %f608, %f610;
	fma.rn.f32 	%f618, %f606, %f609, %f617;
	mul.f32 	%f619, %f608, %f614;
	fma.rn.f32 	%f620, %f606, %f613, %f619;
	ld.shared.f32 	%f621, [%r246+512];
	ld.shared.f32 	%f622, [%r246+520];
	mul.f32 	%f623, %f616, %f622;
	fma.rn.f32 	%f624, %f612, %f621, %f623;
	ld.shared.f32 	%f625, [%r246+516];
	ld.shared.f32 	%f626, [%r246+524];
	mul.f32 	%f627, %f616, %f626;
	fma.rn.f32 	%f628, %f612, %f625, %f627;
	mul.f32 	%f629, %f620, %f622;
	fma.rn.f32 	%f630, %f618, %f621, %f629;
	mul.f32 	%f631, %f620, %f626;
	fma.rn.f32 	%f632, %f618, %f625, %f631;
	ld.shared.f32 	%f633, [%r246+528];
	ld.shared.f32 	%f634, [%r246+536];
	mul.f32 	%f635, %f628, %f634;
	fma.rn.f32 	%f636, %f624, %f633, %f635;
	ld.shared.f32 	%f637, [%r246+532];
	ld.shared.f32 	%f638, [%r246+540];
	mul.f32 	%f639, %f628, %f638;
	fma.rn.f32 	%f640, %f624, %f637, %f639;
	mul.f32 	%f641, %f632, %f634;
	fma.rn.f32 	%f642, %f630, %f633, %f641;
	mul.f32 	%f643, %f632, %f638;
	fma.rn.f32 	%f644, %f630, %f637, %f643;
	ld.shared.f32 	%f645, [%r246+544];
	ld.shared.f32 	%f646, [%r246+552];
	mul.f32 	%f647, %f640, %f646;
	fma.rn.f32 	%f648, %f636, %f645, %f647;
	ld.shared.f32 	%f649, [%r246+548];
	ld.shared.f32 	%f650, [%r246+556];
	mul.f32 	%f651, %f640, %f650;
	fma.rn.f32 	%f652, %f636, %f649, %f651;
	mul.f32 	%f653, %f644, %f646;
	fma.rn.f32 	%f654, %f642, %f645, %f653;
	mul.f32 	%f655, %f644, %f650;
	fma.rn.f32 	%f656, %f642, %f649, %f655;
	ld.shared.f32 	%f657, [%r246+560];
	ld.shared.f32 	%f658, [%r246+568];
	mul.f32 	%f659, %f652, %f658;
	fma.rn.f32 	%f660, %f648, %f657, %f659;
	ld.shared.f32 	%f661, [%r246+564];
	ld.shared.f32 	%f662, [%r246+572];
	mul.f32 	%f663, %f652, %f662;
	fma.rn.f32 	%f664, %f648, %f661, %f663;
	mul.f32 	%f665, %f656, %f658;
	fma.rn.f32 	%f666, %f654, %f657, %f665;
	mul.f32 	%f667, %f656, %f662;
	fma.rn.f32 	%f668, %f654, %f661, %f667;
	ld.shared.f32 	%f669, [%r246+576];
	ld.shared.f32 	%f670, [%r246+584];
	mul.f32 	%f671, %f664, %f670;
	fma.rn.f32 	%f672, %f660, %f669, %f671;
	ld.shared.f32 	%f673, [%r246+580];
	ld.shared.f32 	%f674, [%r246+588];
	mul.f32 	%f675, %f664, %f674;
	fma.rn.f32 	%f676, %f660, %f673, %f675;
	mul.f32 	%f677, %f668, %f670;
	fma.rn.f32 	%f678, %f666, %f669, %f677;
	mul.f32 	%f679, %f668, %f674;
	fma.rn.f32 	%f680, %f666, %f673, %f679;
	ld.shared.f32 	%f681, [%r246+592];
	ld.shared.f32 	%f682, [%r246+600];
	mul.f32 	%f683, %f676, %f682;
	fma.rn.f32 	%f684, %f672, %f681, %f683;
	ld.shared.f32 	%f685, [%r246+596];
	ld.shared.f32 	%f686, [%r246+604];
	mul.f32 	%f687, %f676, %f686;
	fma.rn.f32 	%f688, %f672, %f685, %f687;
	mul.f32 	%f689, %f680, %f682;
	fma.rn.f32 	%f690, %f678, %f681, %f689;
	mul.f32 	%f691, %f680, %f686;
	fma.rn.f32 	%f692, %f678, %f685, %f691;
	ld.shared.f32 	%f693, [%r246+608];
	ld.shared.f32 	%f694, [%r246+616];
	mul.f32 	%f695, %f688, %f694;
	fma.rn.f32 	%f696, %f684, %f693, %f695;
	ld.shared.f32 	%f697, [%r246+612];
	ld.shared.f32 	%f698, [%r246+620];
	mul.f32 	%f699, %f688, %f698;
	fma.rn.f32 	%f700, %f684, %f697, %f699;
	mul.f32 	%f701, %f692, %f694;
	fma.rn.f32 	%f702, %f690, %f693, %f701;
	mul.f32 	%f703, %f692, %f698;
	fma.rn.f32 	%f704, %f690, %f697, %f703;
	ld.shared.f32 	%f705, [%r246+624];
	ld.shared.f32 	%f706, [%r246+632];
	mul.f32 	%f707, %f700, %f706;
	fma.rn.f32 	%f708, %f696, %f705, %f707;
	ld.shared.f32 	%f709, [%r246+628];
	ld.shared.f32 	%f710, [%r246+636];
	mul.f32 	%f711, %f700, %f710;
	fma.rn.f32 	%f712, %f696, %f709, %f711;
	mul.f32 	%f713, %f704, %f706;
	fma.rn.f32 	%f714, %f702, %f705, %f713;
	mul.f32 	%f715, %f704, %f710;
	fma.rn.f32 	%f716, %f702, %f709, %f715;
	ld.shared.f32 	%f717, [%r246+640];
	ld.shared.f32 	%f718, [%r246+648];
	mul.f32 	%f719, %f712, %f718;
	fma.rn.f32 	%f720, %f708, %f717, %f719;
	ld.shared.f32 	%f721, [%r246+644];
	ld.shared.f32 	%f722, [%r246+652];
	mul.f32 	%f723, %f712, %f722;
	fma.rn.f32 	%f724, %f708, %f721, %f723;
	mul.f32 	%f725, %f716, %f718;
	fma.rn.f32 	%f726, %f714, %f717, %f725;
	mul.f32 	%f727, %f716, %f722;
	fma.rn.f32 	%f728, %f714, %f721, %f727;
	ld.shared.f32 	%f729, [%r246+656];
	ld.shared.f32 	%f730, [%r246+664];
	mul.f32 	%f731, %f724, %f730;
	fma.rn.f32 	%f732, %f720, %f729, %f731;
	ld.shared.f32 	%f733, [%r246+660];
	ld.shared.f32 	%f734, [%r246+668];
	mul.f32 	%f735, %f724, %f734;
	fma.rn.f32 	%f736, %f720, %f733, %f735;
	mul.f32 	%f737, %f728, %f730;
	fma.rn.f32 	%f738, %f726, %f729, %f737;
	mul.f32 	%f739, %f728, %f734;
	fma.rn.f32 	%f740, %f726, %f733, %f739;
	ld.shared.f32 	%f741, [%r246+672];
	ld.shared.f32 	%f742, [%r246+680];
	mul.f32 	%f743, %f736, %f742;
	fma.rn.f32 	%f744, %f732, %f741, %f743;
	ld.shared.f32 	%f745, [%r246+676];
	ld.shared.f32 	%f746, [%r246+684];
	mul.f32 	%f747, %f736, %f746;
	fma.rn.f32 	%f748, %f732, %f745, %f747;
	mul.f32 	%f749, %f740, %f742;
	fma.rn.f32 	%f750, %f738, %f741, %f749;
	mul.f32 	%f751, %f740, %f746;
	fma.rn.f32 	%f752, %f738, %f745, %f751;
	ld.shared.f32 	%f753, [%r246+688];
	ld.shared.f32 	%f754, [%r246+696];
	mul.f32 	%f755, %f748, %f754;
	fma.rn.f32 	%f756, %f744, %f753, %f755;
	ld.shared.f32 	%f757, [%r246+692];
	ld.shared.f32 	%f758, [%r246+700];
	mul.f32 	%f759, %f748, %f758;
	fma.rn.f32 	%f760, %f744, %f757, %f759;
	mul.f32 	%f761, %f752, %f754;
	fma.rn.f32 	%f762, %f750, %f753, %f761;
	mul.f32 	%f763, %f752, %f758;
	fma.rn.f32 	%f764, %f750, %f757, %f763;
	ld.shared.f32 	%f765, [%r246+704];
	ld.shared.f32 	%f766, [%r246+712];
	mul.f32 	%f767, %f760, %f766;
	fma.rn.f32 	%f768, %f756, %f765, %f767;
	ld.shared.f32 	%f769, [%r246+708];
	ld.shared.f32 	%f770, [%r246+716];
	mul.f32 	%f771, %f760, %f770;
	fma.rn.f32 	%f772, %f756, %f769, %f771;
	mul.f32 	%f773, %f764, %f766;
	fma.rn.f32 	%f774, %f762, %f765, %f773;
	mul.f32 	%f775, %f764, %f770;
	fma.rn.f32 	%f776, %f762, %f769, %f775;
	ld.shared.f32 	%f777, [%r246+720];
	ld.shared.f32 	%f778, [%r246+728];
	mul.f32 	%f779, %f772, %f778;
	fma.rn.f32 	%f780, %f768, %f777, %f779;
	ld.shared.f32 	%f781, [%r246+724];
	ld.shared.f32 	%f782, [%r246+732];
	mul.f32 	%f783, %f772, %f782;
	fma.rn.f32 	%f784, %f768, %f781, %f783;
	mul.f32 	%f785, %f776, %f778;
	fma.rn.f32 	%f786, %f774, %f777, %f785;
	mul.f32 	%f787, %f776, %f782;
	fma.rn.f32 	%f788, %f774, %f781, %f787;
	ld.shared.f32 	%f789, [%r246+736];
	ld.shared.f32 	%f790, [%r246+744];
	mul.f32 	%f791, %f784, %f790;
	fma.rn.f32 	%f792, %f780, %f789, %f791;
	ld.shared.f32 	%f793, [%r246+740];
	ld.shared.f32 	%f794, [%r246+748];
	mul.f32 	%f795, %f784, %f794;
	fma.rn.f32 	%f796, %f780, %f793, %f795;
	mul.f32 	%f797, %f788, %f790;
	fma.rn.f32 	%f798, %f786, %f789, %f797;
	mul.f32 	%f799, %f788, %f794;
	fma.rn.f32 	%f800, %f786, %f793, %f799;
	ld.shared.f32 	%f801, [%r246+752];
	ld.shared.f32 	%f802, [%r246+760];
	mul.f32 	%f803, %f796, %f802;
	fma.rn.f32 	%f804, %f792, %f801, %f803;
	ld.shared.f32 	%f805, [%r246+756];
	ld.shared.f32 	%f806, [%r246+764];
	mul.f32 	%f807, %f796, %f806;
	fma.rn.f32 	%f808, %f792, %f805, %f807;
	mul.f32 	%f809, %f800, %f802;
	fma.rn.f32 	%f810, %f798, %f801, %f809;
	mul.f32 	%f811, %f800, %f806;
	fma.rn.f32 	%f812, %f798, %f805, %f811;
	ld.shared.f32 	%f813, [%r246+768];
	ld.shared.f32 	%f814, [%r246+776];
	mul.f32 	%f815, %f808, %f814;
	fma.rn.f32 	%f816, %f804, %f813, %f815;
	ld.shared.f32 	%f817, [%r246+772];
	ld.shared.f32 	%f818, [%r246+780];
	mul.f32 	%f819, %f808, %f818;
	fma.rn.f32 	%f820, %f804, %f817, %f819;
	mul.f32 	%f821, %f812, %f814;
	fma.rn.f32 	%f822, %f810, %f813, %f821;
	mul.f32 	%f823, %f812, %f818;
	fma.rn.f32 	%f824, %f810, %f817, %f823;
	ld.shared.f32 	%f825, [%r246+784];
	ld.shared.f32 	%f826, [%r246+792];
	mul.f32 	%f827, %f820, %f826;
	fma.rn.f32 	%f828, %f816, %f825, %f827;
	ld.shared.f32 	%f829, [%r246+788];
	ld.shared.f32 	%f830, [%r246+796];
	mul.f32 	%f831, %f820, %f830;
	fma.rn.f32 	%f832, %f816, %f829, %f831;
	mul.f32 	%f833, %f824, %f826;
	fma.rn.f32 	%f834, %f822, %f825, %f833;
	mul.f32 	%f835, %f824, %f830;
	fma.rn.f32 	%f836, %f822, %f829, %f835;
	ld.shared.f32 	%f837, [%r246+800];
	ld.shared.f32 	%f838, [%r246+808];
	mul.f32 	%f839, %f832, %f838;
	fma.rn.f32 	%f840, %f828, %f837, %f839;
	ld.shared.f32 	%f841, [%r246+804];
	ld.shared.f32 	%f842, [%r246+812];
	mul.f32 	%f843, %f832, %f842;
	fma.rn.f32 	%f844, %f828, %f841, %f843;
	mul.f32 	%f845, %f836, %f838;
	fma.rn.f32 	%f846, %f834, %f837, %f845;
	mul.f32 	%f847, %f836, %f842;
	fma.rn.f32 	%f848, %f834, %f841, %f847;
	ld.shared.f32 	%f849, [%r246+816];
	ld.shared.f32 	%f850, [%r246+824];
	mul.f32 	%f851, %f844, %f850;
	fma.rn.f32 	%f852, %f840, %f849, %f851;
	ld.shared.f32 	%f853, [%r246+820];
	ld.shared.f32 	%f854, [%r246+828];
	mul.f32 	%f855, %f844, %f854;
	fma.rn.f32 	%f856, %f840, %f853, %f855;
	mul.f32 	%f857, %f848, %f850;
	fma.rn.f32 	%f858, %f846, %f849, %f857;
	mul.f32 	%f859, %f848, %f854;
	fma.rn.f32 	%f860, %f846, %f853, %f859;
	ld.shared.f32 	%f861, [%r246+832];
	ld.shared.f32 	%f862, [%r246+840];
	mul.f32 	%f863, %f856, %f862;
	fma.rn.f32 	%f864, %f852, %f861, %f863;
	ld.shared.f32 	%f865, [%r246+836];
	ld.shared.f32 	%f866, [%r246+844];
	mul.f32 	%f867, %f856, %f866;
	fma.rn.f32 	%f868, %f852, %f865, %f867;
	mul.f32 	%f869, %f860, %f862;
	fma.rn.f32 	%f870, %f858, %f861, %f869;
	mul.f32 	%f871, %f860, %f866;
	fma.rn.f32 	%f872, %f858, %f865, %f871;
	ld.shared.f32 	%f873, [%r246+848];
	ld.shared.f32 	%f874, [%r246+856];
	mul.f32 	%f875, %f868, %f874;
	fma.rn.f32 	%f876, %f864, %f873, %f875;
	ld.shared.f32 	%f877, [%r246+852];
	ld.shared.f32 	%f878, [%r246+860];
	mul.f32 	%f879, %f868, %f878;
	fma.rn.f32 	%f880, %f864, %f877, %f879;
	mul.f32 	%f881, %f872, %f874;
	fma.rn.f32 	%f882, %f870, %f873, %f881;
	mul.f32 	%f883, %f872, %f878;
	fma.rn.f32 	%f884, %f870, %f877, %f883;
	ld.shared.f32 	%f885, [%r246+864];
	ld.shared.f32 	%f886, [%r246+872];
	mul.f32 	%f887, %f880, %f886;
	fma.rn.f32 	%f888, %f876, %f885, %f887;
	ld.shared.f32 	%f889, [%r246+868];
	ld.shared.f32 	%f890, [%r246+876];
	mul.f32 	%f891, %f880, %f890;
	fma.rn.f32 	%f892, %f876, %f889, %f891;
	mul.f32 	%f893, %f884, %f886;
	fma.rn.f32 	%f894, %f882, %f885, %f893;
	mul.f32 	%f895, %f884, %f890;
	fma.rn.f32 	%f896, %f882, %f889, %f895;
	ld.shared.f32 	%f897, [%r246+880];
	ld.shared.f32 	%f898, [%r246+888];
	mul.f32 	%f899, %f892, %f898;
	fma.rn.f32 	%f900, %f888, %f897, %f899;
	ld.shared.f32 	%f901, [%r246+884];
	ld.shared.f32 	%f902, [%r246+892];
	mul.f32 	%f903, %f892, %f902;
	fma.rn.f32 	%f904, %f888, %f901, %f903;
	mul.f32 	%f905, %f896, %f898;
	fma.rn.f32 	%f906, %f894, %f897, %f905;
	mul.f32 	%f907, %f896, %f902;
	fma.rn.f32 	%f908, %f894, %f901, %f907;
	ld.shared.f32 	%f909, [%r246+896];
	ld.shared.f32 	%f910, [%r246+904];
	mul.f32 	%f911, %f904, %f910;
	fma.rn.f32 	%f912, %f900, %f909, %f911;
	ld.shared.f32 	%f913, [%r246+900];
	ld.shared.f32 	%f914, [%r246+908];
	mul.f32 	%f915, %f904, %f914;
	fma.rn.f32 	%f916, %f900, %f913, %f915;
	mul.f32 	%f917, %f908, %f910;
	fma.rn.f32 	%f918, %f906, %f909, %f917;
	mul.f32 	%f919, %f908, %f914;
	fma.rn.f32 	%f920, %f906, %f913, %f919;
	ld.shared.f32 	%f921, [%r246+912];
	ld.shared.f32 	%f922, [%r246+920];
	mul.f32 	%f923, %f916, %f922;
	fma.rn.f32 	%f924, %f912, %f921, %f923;
	ld.shared.f32 	%f925, [%r246+916];
	ld.shared.f32 	%f926, [%r246+924];
	mul.f32 	%f927, %f916, %f926;
	fma.rn.f32 	%f928, %f912, %f925, %f927;
	mul.f32 	%f929, %f920, %f922;
	fma.rn.f32 	%f930, %f918, %f921, %f929;
	mul.f32 	%f931, %f920, %f926;
	fma.rn.f32 	%f932, %f918, %f925, %f931;
	ld.shared.f32 	%f933, [%r246+928];
	ld.shared.f32 	%f934, [%r246+936];
	mul.f32 	%f935, %f928, %f934;
	fma.rn.f32 	%f936, %f924, %f933, %f935;
	ld.shared.f32 	%f937, [%r246+932];
	ld.shared.f32 	%f938, [%r246+940];
	mul.f32 	%f939, %f928, %f938;
	fma.rn.f32 	%f940, %f924, %f937, %f939;
	mul.f32 	%f941, %f932, %f934;
	fma.rn.f32 	%f942, %f930, %f933, %f941;
	mul.f32 	%f943, %f932, %f938;
	fma.rn.f32 	%f944, %f930, %f937, %f943;
	ld.shared.f32 	%f945, [%r246+944];
	ld.shared.f32 	%f946, [%r246+952];
	mul.f32 	%f947, %f940, %f946;
	fma.rn.f32 	%f1, %f936, %f945, %f947;
	ld.shared.f32 	%f948, [%r246+948];
	ld.shared.f32 	%f949, [%r246+956];
	mul.f32 	%f950, %f940, %f949;
	fma.rn.f32 	%f2, %f936, %f948, %f950;
	mul.f32 	%f951, %f944, %f946;
	fma.rn.f32 	%f3, %f942, %f945, %f951;
	mul.f32 	%f952, %f944, %f949;
	fma.rn.f32 	%f4, %f942, %f948, %f952;
	st.shared.f32 	[%r246], %f1;
	st.shared.f32 	[%r246+4], %f2;
	st.shared.f32 	[%r246+8], %f3;
	st.shared.f32 	[%r246+12], %f4;
	bar.sync 	0;
	setp.ne.s32 	%p1, %r2, 0;
	@%p1 bra 	$L__BB0_2;
	cvta.to.global.u64 	%rd484, %rd1;
	ld.shared.f32 	%f953, [_ZZ8multiplyPKfPfE10SharedAMat+960];
	ld.shared.f32 	%f954, [_ZZ8multiplyPKfPfE10SharedAMat+968];
	mul.f32 	%f955, %f2, %f954;
	fma.rn.f32 	%f956, %f1, %f953, %f955;
	ld.shared.f32 	%f957, [_ZZ8multiplyPKfPfE10SharedAMat+964];
	ld.shared.f32 	%f958, [_ZZ8multiplyPKfPfE10SharedAMat+972];
	mul.f32 	%f959, %f2, %f958;
	fma.rn.f32 	%f960, %f1, %f957, %f959;
	mul.f32 	%f961, %f4, %f954;
	fma.rn.f32 	%f962, %f3, %f953, %f961;
	mul.f32 	%f963, %f4, %f958;
	fma.rn.f32 	%f964, %f3, %f957, %f963;
	ld.shared.f32 	%f965, [_ZZ8multiplyPKfPfE10SharedAMat+1920];
	ld.shared.f32 	%f966, [_ZZ8multiplyPKfPfE10SharedAMat+1928];
	mul.f32 	%f967, %f960, %f966;
	fma.rn.f32 	%f968, %f956, %f965, %f967;
	ld.shared.f32 	%f969, [_ZZ8multiplyPKfPfE10SharedAMat+1924];
	ld.shared.f32 	%f970, [_ZZ8multiplyPKfPfE10SharedAMat+1932];
	mul.f32 	%f971, %f960, %f970;
	fma.rn.f32 	%f972, %f956, %f969, %f971;
	mul.f32 	%f973, %f964, %f966;
	fma.rn.f32 	%f974, %f962, %f965, %f973;
	mul.f32 	%f975, %f964, %f970;
	fma.rn.f32 	%f976, %f962, %f969, %f975;
	ld.shared.f32 	%f977, [_ZZ8multiplyPKfPfE10SharedAMat+2880];
	ld.shared.f32 	%f978, [_ZZ8multiplyPKfPfE10SharedAMat+2888];
	mul.f32 	%f979, %f972, %f978;
	fma.rn.f32 	%f980, %f968, %f977, %f979;
	ld.shared.f32 	%f981, [_ZZ8multiplyPKfPfE10SharedAMat+2884];
	ld.shared.f32 	%f982, [_ZZ8multiplyPKfPfE10SharedAMat+2892];
	mul.f32 	%f983, %f972, %f982;
	fma.rn.f32 	%f984, %f968, %f981, %f983;
	mul.f32 	%f985, %f976, %f978;
	fma.rn.f32 	%f986, %f974, %f977, %f985;
	mul.f32 	%f987, %f976, %f982;
	fma.rn.f32 	%f988, %f974, %f981, %f987;
	ld.shared.f32 	%f989, [_ZZ8multiplyPKfPfE10SharedAMat+3840];
	ld.shared.f32 	%f990, [_ZZ8multiplyPKfPfE10SharedAMat+3848];
	mul.f32 	%f991, %f984, %f990;
	fma.rn.f32 	%f992, %f980, %f989, %f991;
	ld.shared.f32 	%f993, [_ZZ8multiplyPKfPfE10SharedAMat+3844];
	ld.shared.f32 	%f994, [_ZZ8multiplyPKfPfE10SharedAMat+3852];
	mul.f32 	%f995, %f984, %f994;
	fma.rn.f32 	%f996, %f980, %f993, %f995;
	mul.f32 	%f997, %f988, %f990;
	fma.rn.f32 	%f998, %f986, %f989, %f997;
	mul.f32 	%f999, %f988, %f994;
	fma.rn.f32 	%f1000, %f986, %f993, %f999;
	ld.shared.f32 	%f1001, [_ZZ8multiplyPKfPfE10SharedAMat+4800];
	ld.shared.f32 	%f1002, [_ZZ8multiplyPKfPfE10SharedAMat+4808];
	mul.f32 	%f1003, %f996, %f1002;
	fma.rn.f32 	%f1004, %f992, %f1001, %f1003;
	ld.shared.f32 	%f1005, [_ZZ8multiplyPKfPfE10SharedAMat+4804];
	ld.shared.f32 	%f1006, [_ZZ8multiplyPKfPfE10SharedAMat+4812];
	mul.f32 	%f1007, %f996, %f1006;
	fma.rn.f32 	%f1008, %f992, %f1005, %f1007;
	mul.f32 	%f1009, %f1000, %f1002;
	fma.rn.f32 	%f1010, %f998, %f1001, %f1009;
	mul.f32 	%f1011, %f1000, %f1006;
	fma.rn.f32 	%f1012, %f998, %f1005, %f1011;
	ld.shared.f32 	%f1013, [_ZZ8multiplyPKfPfE10SharedAMat+5760];
	ld.shared.f32 	%f1014, [_ZZ8multiplyPKfPfE10SharedAMat+5768];
	mul.f32 	%f1015, %f1008, %f1014;
	fma.rn.f32 	%f1016, %f1004, %f1013, %f1015;
	ld.shared.f32 	%f1017, [_ZZ8multiplyPKfPfE10SharedAMat+5764];
	ld.shared.f32 	%f1018, [_ZZ8multiplyPKfPfE10SharedAMat+5772];
	mul.f32 	%f1019, %f1008, %f1018;
	fma.rn.f32 	%f1020, %f1004, %f1017, %f1019;
	mul.f32 	%f1021, %f1012, %f1014;
	fma.rn.f32 	%f1022, %f1010, %f1013, %f1021;
	mul.f32 	%f1023, %f1012, %f1018;
	fma.rn.f32 	%f1024, %f1010, %f1017, %f1023;
	ld.shared.f32 	%f1025, [_ZZ8multiplyPKfPfE10SharedAMat+6720];
	ld.shared.f32 	%f1026, [_ZZ8multiplyPKfPfE10SharedAMat+6728];
	mul.f32 	%f1027, %f1020, %f1026;
	fma.rn.f32 	%f1028, %f1016, %f1025, %f1027;
	ld.shared.f32 	%f1029, [_ZZ8multiplyPKfPfE10SharedAMat+6724];
	ld.shared.f32 	%f1030, [_ZZ8multiplyPKfPfE10SharedAMat+6732];
	mul.f32 	%f1031, %f1020, %f1030;
	fma.rn.f32 	%f1032, %f1016, %f1029, %f1031;
	mul.f32 	%f1033, %f1024, %f1026;
	fma.rn.f32 	%f1034, %f1022, %f1025, %f1033;
	mul.f32 	%f1035, %f1024, %f1030;
	fma.rn.f32 	%f1036, %f1022, %f1029, %f1035;
	ld.shared.f32 	%f1037, [_ZZ8multiplyPKfPfE10SharedAMat+7680];
	ld.shared.f32 	%f1038, [_ZZ8multiplyPKfPfE10SharedAMat+7688];
	mul.f32 	%f1039, %f1032, %f1038;
	fma.rn.f32 	%f1040, %f1028, %f1037, %f1039;
	ld.shared.f32 	%f1041, [_ZZ8multiplyPKfPfE10SharedAMat+7684];
	ld.shared.f32 	%f1042, [_ZZ8multiplyPKfPfE10SharedAMat+7692];
	mul.f32 	%f1043, %f1032, %f1042;
	fma.rn.f32 	%f1044, %f1028, %f1041, %f1043;
	mul.f32 	%f1045, %f1036, %f1038;
	fma.rn.f32 	%f1046, %f1034, %f1037, %f1045;
	mul.f32 	%f1047, %f1036, %f1042;
	fma.rn.f32 	%f1048, %f1034, %f1041, %f1047;
	ld.shared.f32 	%f1049, [_ZZ8multiplyPKfPfE10SharedAMat+8640];
	ld.shared.f32 	%f1050, [_ZZ8multiplyPKfPfE10SharedAMat+8648];
	mul.f32 	%f1051, %f1044, %f1050;
	fma.rn.f32 	%f1052, %f1040, %f1049, %f1051;
	ld.shared.f32 	%f1053, [_ZZ8multiplyPKfPfE10SharedAMat+8644];
	ld.shared.f32 	%f1054, [_ZZ8multiplyPKfPfE10SharedAMat+8652];
	mul.f32 	%f1055, %f1044, %f1054;
	fma.rn.f32 	%f1056, %f1040, %f1053, %f1055;
	mul.f32 	%f1057, %f1048, %f1050;
	fma.rn.f32 	%f1058, %f1046, %f1049, %f1057;
	mul.f32 	%f1059, %f1048, %f1054;
	fma.rn.f32 	%f1060, %f1046, %f1053, %f1059;
	ld.shared.f32 	%f1061, [_ZZ8multiplyPKfPfE10SharedAMat+9600];
	ld.shared.f32 	%f1062, [_ZZ8multiplyPKfPfE10SharedAMat+9608];
	mul.f32 	%f1063, %f1056, %f1062;
	fma.rn.f32 	%f1064, %f1052, %f1061, %f1063;
	ld.shared.f32 	%f1065, [_ZZ8multiplyPKfPfE10SharedAMat+9604];
	ld.shared.f32 	%f1066, [_ZZ8multiplyPKfPfE10SharedAMat+9612];
	mul.f32 	%f1067, %f1056, %f1066;
	fma.rn.f32 	%f1068, %f1052, %f1065, %f1067;
	mul.f32 	%f1069, %f1060, %f1062;
	fma.rn.f32 	%f1070, %f1058, %f1061, %f1069;
	mul.f32 	%f1071, %f1060, %f1066;
	fma.rn.f32 	%f1072, %f1058, %f1065, %f1071;
	ld.shared.f32 	%f1073, [_ZZ8multiplyPKfPfE10SharedAMat+10560];
	ld.shared.f32 	%f1074, [_ZZ8multiplyPKfPfE10SharedAMat+10568];
	mul.f32 	%f1075, %f1068, %f1074;
	fma.rn.f32 	%f1076, %f1064, %f1073, %f1075;
	ld.shared.f32 	%f1077, [_ZZ8multiplyPKfPfE10SharedAMat+10564];
	ld.shared.f32 	%f1078, [_ZZ8multiplyPKfPfE10SharedAMat+10572];
	mul.f32 	%f1079, %f1068, %f1078;
	fma.rn.f32 	%f1080, %f1064, %f1077, %f1079;
	mul.f32 	%f1081, %f1072, %f1074;
	fma.rn.f32 	%f1082, %f1070, %f1073, %f1081;
	mul.f32 	%f1083, %f1072, %f1078;
	fma.rn.f32 	%f1084, %f1070, %f1077, %f1083;
	ld.shared.f32 	%f1085, [_ZZ8multiplyPKfPfE10SharedAMat+11520];
	ld.shared.f32 	%f1086, [_ZZ8multiplyPKfPfE10SharedAMat+11528];
	mul.f32 	%f1087, %f1080, %f1086;
	fma.rn.f32 	%f1088, %f1076, %f1085, %f1087;
	ld.shared.f32 	%f1089, [_ZZ8multiplyPKfPfE10SharedAMat+11524];
	ld.shared.f32 	%f1090, [_ZZ8multiplyPKfPfE10SharedAMat+11532];
	mul.f32 	%f1091, %f1080, %f1090;
	fma.rn.f32 	%f1092, %f1076, %f1089, %f1091;
	mul.f32 	%f1093, %f1084, %f1086;
	fma.rn.f32 	%f1094, %f1082, %f1085, %f1093;
	mul.f32 	%f1095, %f1084, %f1090;
	fma.rn.f32 	%f1096, %f1082, %f1089, %f1095;
	ld.shared.f32 	%f1097, [_ZZ8multiplyPKfPfE10SharedAMat+12480];
	ld.shared.f32 	%f1098, [_ZZ8multiplyPKfPfE10SharedAMat+12488];
	mul.f32 	%f1099, %f1092, %f1098;
	fma.rn.f32 	%f1100, %f1088, %f1097, %f1099;
	ld.shared.f32 	%f1101, [_ZZ8multiplyPKfPfE10SharedAMat+12484];
	ld.shared.f32 	%f1102, [_ZZ8multiplyPKfPfE10SharedAMat+12492];
	mul.f32 	%f1103, %f1092, %f1102;
	fma.rn.f32 	%f1104, %f1088, %f1101, %f1103;
	mul.f32 	%f1105, %f1096, %f1098;
	fma.rn.f32 	%f1106, %f1094, %f1097, %f1105;
	mul.f32 	%f1107, %f1096, %f1102;
	fma.rn.f32 	%f1108, %f1094, %f1101, %f1107;
	ld.shared.f32 	%f1109, [_ZZ8multiplyPKfPfE10SharedAMat+13440];
	ld.shared.f32 	%f1110, [_ZZ8multiplyPKfPfE10SharedAMat+13448];
	mul.f32 	%f1111, %f1104, %f1110;
	fma.rn.f32 	%f1112, %f1100, %f1109, %f1111;
	ld.shared.f32 	%f1113, [_ZZ8multiplyPKfPfE10SharedAMat+13444];
	ld.shared.f32 	%f1114, [_ZZ8multiplyPKfPfE10SharedAMat+13452];
	mul.f32 	%f1115, %f1104, %f1114;
	fma.rn.f32 	%f1116, %f1100, %f1113, %f1115;
	mul.f32 	%f1117, %f1108, %f1110;
	fma.rn.f32 	%f1118, %f1106, %f1109, %f1117;
	mul.f32 	%f1119, %f1108, %f1114;
	fma.rn.f32 	%f1120, %f1106, %f1113, %f1119;
	ld.shared.f32 	%f1121, [_ZZ8multiplyPKfPfE10SharedAMat+14400];
	ld.shared.f32 	%f1122, [_ZZ8multiplyPKfPfE10SharedAMat+14408];
	mul.f32 	%f1123, %f1116, %f1122;
	fma.rn.f32 	%f1124, %f1112, %f1121, %f1123;
	ld.shared.f32 	%f1125, [_ZZ8multiplyPKfPfE10SharedAMat+14404];
	ld.shared.f32 	%f1126, [_ZZ8multiplyPKfPfE10SharedAMat+14412];
	mul.f32 	%f1127, %f1116, %f1126;
	fma.rn.f32 	%f1128, %f1112, %f1125, %f1127;
	mul.f32 	%f1129, %f1120, %f1122;
	fma.rn.f32 	%f1130, %f1118, %f1121, %f1129;
	mul.f32 	%f1131, %f1120, %f1126;
	fma.rn.f32 	%f1132, %f1118, %f1125, %f1131;
	ld.shared.f32 	%f1133, [_ZZ8multiplyPKfPfE10SharedAMat+15360];
	ld.shared.f32 	%f1134, [_ZZ8multiplyPKfPfE10SharedAMat+15368];
	mul.f32 	%f1135, %f1128, %f1134;
	fma.rn.f32 	%f1136, %f1124, %f1133, %f1135;
	ld.shared.f32 	%f1137, [_ZZ8multiplyPKfPfE10SharedAMat+15364];
	ld.shared.f32 	%f1138, [_ZZ8multiplyPKfPfE10SharedAMat+15372];
	mul.f32 	%f1139, %f1128, %f1138;
	fma.rn.f32 	%f1140, %f1124, %f1137, %f1139;
	mul.f32 	%f1141, %f1132, %f1134;
	fma.rn.f32 	%f1142, %f1130, %f1133, %f1141;
	mul.f32 	%f1143, %f1132, %f1138;
	fma.rn.f32 	%f1144, %f1130, %f1137, %f1143;
	ld.shared.f32 	%f1145, [_ZZ8multiplyPKfPfE10SharedAMat+16320];
	ld.shared.f32 	%f1146, [_ZZ8multiplyPKfPfE10SharedAMat+16328];
	mul.f32 	%f1147, %f1140, %f1146;
	fma.rn.f32 	%f1148, %f1136, %f1145, %f1147;
	ld.shared.f32 	%f1149, [_ZZ8multiplyPKfPfE10SharedAMat+16324];
	ld.shared.f32 	%f1150, [_ZZ8multiplyPKfPfE10SharedAMat+16332];
	mul.f32 	%f1151, %f1140, %f1150;
	fma.rn.f32 	%f1152, %f1136, %f1149, %f1151;
	mul.f32 	%f1153, %f1144, %f1146;
	fma.rn.f32 	%f1154, %f1142, %f1145, %f1153;
	mul.f32 	%f1155, %f1144, %f1150;
	fma.rn.f32 	%f1156, %f1142, %f1149, %f1155;
	ld.shared.f32 	%f1157, [_ZZ8multiplyPKfPfE10SharedAMat+17280];
	ld.shared.f32 	%f1158, [_ZZ8multiplyPKfPfE10SharedAMat+17288];
	mul.f32 	%f1159, %f1152, %f1158;
	fma.rn.f32 	%f1160, %f1148, %f1157, %f1159;
	ld.shared.f32 	%f1161, [_ZZ8multiplyPKfPfE10SharedAMat+17284];
	ld.shared.f32 	%f1162, [_ZZ8multiplyPKfPfE10SharedAMat+17292];
	mul.f32 	%f1163, %f1152, %f1162;
	fma.rn.f32 	%f1164, %f1148, %f1161, %f1163;
	mul.f32 	%f1165, %f1156, %f1158;
	fma.rn.f32 	%f1166, %f1154, %f1157, %f1165;
	mul.f32 	%f1167, %f1156, %f1162;
	fma.rn.f32 	%f1168, %f1154, %f1161, %f1167;
	ld.shared.f32 	%f1169, [_ZZ8multiplyPKfPfE10SharedAMat+18240];
	ld.shared.f32 	%f1170, [_ZZ8multiplyPKfPfE10SharedAMat+18248];
	mul.f32 	%f1171, %f1164, %f1170;
	fma.rn.f32 	%f1172, %f1160, %f1169, %f1171;
	ld.shared.f32 	%f1173, [_ZZ8multiplyPKfPfE10SharedAMat+18244];
	ld.shared.f32 	%f1174, [_ZZ8multiplyPKfPfE10SharedAMat+18252];
	mul.f32 	%f1175, %f1164, %f1174;
	fma.rn.f32 	%f1176, %f1160, %f1173, %f1175;
	mul.f32 	%f1177, %f1168, %f1170;
	fma.rn.f32 	%f1178, %f1166, %f1169, %f1177;
	mul.f32 	%f1179, %f1168, %f1174;
	fma.rn.f32 	%f1180, %f1166, %f1173, %f1179;
	ld.shared.f32 	%f1181, [_ZZ8multiplyPKfPfE10SharedAMat+19200];
	ld.shared.f32 	%f1182, [_ZZ8multiplyPKfPfE10SharedAMat+19208];
	mul.f32 	%f1183, %f1176, %f1182;
	fma.rn.f32 	%f1184, %f1172, %f1181, %f1183;
	ld.shared.f32 	%f1185, [_ZZ8multiplyPKfPfE10SharedAMat+19204];
	ld.shared.f32 	%f1186, [_ZZ8multiplyPKfPfE10SharedAMat+19212];
	mul.f32 	%f1187, %f1176, %f1186;
	fma.rn.f32 	%f1188, %f1172, %f1185, %f1187;
	mul.f32 	%f1189, %f1180, %f1182;
	fma.rn.f32 	%f1190, %f1178, %f1181, %f1189;
	mul.f32 	%f1191, %f1180, %f1186;
	fma.rn.f32 	%f1192, %f1178, %f1185, %f1191;
	ld.shared.f32 	%f1193, [_ZZ8multiplyPKfPfE10SharedAMat+20160];
	ld.shared.f32 	%f1194, [_ZZ8multiplyPKfPfE10SharedAMat+20168];
	mul.f32 	%f1195, %f1188, %f1194;
	fma.rn.f32 	%f1196, %f1184, %f1193, %f1195;
	ld.shared.f32 	%f1197, [_ZZ8multiplyPKfPfE10SharedAMat+20164];
	ld.shared.f32 	%f1198, [_ZZ8multiplyPKfPfE10SharedAMat+20172];
	mul.f32 	%f1199, %f1188, %f1198;
	fma.rn.f32 	%f1200, %f1184, %f1197, %f1199;
	mul.f32 	%f1201, %f1192, %f1194;
	fma.rn.f32 	%f1202, %f1190, %f1193, %f1201;
	mul.f32 	%f1203, %f1192, %f1198;
	fma.rn.f32 	%f1204, %f1190, %f1197, %f1203;
	ld.shared.f32 	%f1205, [_ZZ8multiplyPKfPfE10SharedAMat+21120];
	ld.shared.f32 	%f1206, [_ZZ8multiplyPKfPfE10SharedAMat+21128];
	mul.f32 	%f1207, %f1200, %f1206;
	fma.rn.f32 	%f1208, %f1196, %f1205, %f1207;
	ld.shared.f32 	%f1209, [_ZZ8multiplyPKfPfE10SharedAMat+21124];
	ld.shared.f32 	%f1210, [_ZZ8multiplyPKfPfE10SharedAMat+21132];
	mul.f32 	%f1211, %f1200, %f1210;
	fma.rn.f32 	%f1212, %f1196, %f1209, %f1211;
	mul.f32 	%f1213, %f1204, %f1206;
	fma.rn.f32 	%f1214, %f1202, %f1205, %f1213;
	mul.f32 	%f1215, %f1204, %f1210;
	fma.rn.f32 	%f1216, %f1202, %f1209, %f1215;
	ld.shared.f32 	%f1217, [_ZZ8multiplyPKfPfE10SharedAMat+22080];
	ld.shared.f32 	%f1218, [_ZZ8multiplyPKfPfE10SharedAMat+22088];
	mul.f32 	%f1219, %f1212, %f1218;
	fma.rn.f32 	%f1220, %f1208, %f1217, %f1219;
	ld.shared.f32 	%f1221, [_ZZ8multiplyPKfPfE10SharedAMat+22084];
	ld.shared.f32 	%f1222, [_ZZ8multiplyPKfPfE10SharedAMat+22092];
	mul.f32 	%f1223, %f1212, %f1222;
	fma.rn.f32 	%f1224, %f1208, %f1221, %f1223;
	mul.f32 	%f1225, %f1216, %f1218;
	fma.rn.f32 	%f1226, %f1214, %f1217, %f1225;
	mul.f32 	%f1227, %f1216, %f1222;
	fma.rn.f32 	%f1228, %f1214, %f1221, %f1227;
	ld.shared.f32 	%f1229, [_ZZ8multiplyPKfPfE10SharedAMat+23040];
	ld.shared.f32 	%f1230, [_ZZ8multiplyPKfPfE10SharedAMat+23048];
	mul.f32 	%f1231, %f1224, %f1230;
	fma.rn.f32 	%f1232, %f1220, %f1229, %f1231;
	ld.shared.f32 	%f1233, [_ZZ8multiplyPKfPfE10SharedAMat+23044];
	ld.shared.f32 	%f1234, [_ZZ8multiplyPKfPfE10SharedAMat+23052];
	mul.f32 	%f1235, %f1224, %f1234;
	fma.rn.f32 	%f1236, %f1220, %f1233, %f1235;
	mul.f32 	%f1237, %f1228, %f1230;
	fma.rn.f32 	%f1238, %f1226, %f1229, %f1237;
	mul.f32 	%f1239, %f1228, %f1234;
	fma.rn.f32 	%f1240, %f1226, %f1233, %f1239;
	ld.shared.f32 	%f1241, [_ZZ8multiplyPKfPfE10SharedAMat+24000];
	ld.shared.f32 	%f1242, [_ZZ8multiplyPKfPfE10SharedAMat+24008];
	mul.f32 	%f1243, %f1236, %f1242;
	fma.rn.f32 	%f1244, %f1232, %f1241, %f1243;
	ld.shared.f32 	%f1245, [_ZZ8multiplyPKfPfE10SharedAMat+24004];
	ld.shared.f32 	%f1246, [_ZZ8multiplyPKfPfE10SharedAMat+24012];
	mul.f32 	%f1247, %f1236, %f1246;
	fma.rn.f32 	%f1248, %f1232, %f1245, %f1247;
	mul.f32 	%f1249, %f1240, %f1242;
	fma.rn.f32 	%f1250, %f1238, %f1241, %f1249;
	mul.f32 	%f1251, %f1240, %f1246;
	fma.rn.f32 	%f1252, %f1238, %f1245, %f1251;
	ld.shared.f32 	%f1253, [_ZZ8multiplyPKfPfE10SharedAMat+24960];
	ld.shared.f32 	%f1254, [_ZZ8multiplyPKfPfE10SharedAMat+24968];
	mul.f32 	%f1255, %f1248, %f1254;
	fma.rn.f32 	%f1256, %f1244, %f1253, %f1255;
	ld.shared.f32 	%f1257, [_ZZ8multiplyPKfPfE10SharedAMat+24964];
	ld.shared.f32 	%f1258, [_ZZ8multiplyPKfPfE10SharedAMat+24972];
	mul.f32 	%f1259, %f1248, %f1258;
	fma.rn.f32 	%f1260, %f1244, %f1257, %f1259;
	mul.f32 	%f1261, %f1252, %f1254;
	fma.rn.f32 	%f1262, %f1250, %f1253, %f1261;
	mul.f32 	%f1263, %f1252, %f1258;
	fma.rn.f32 	%f1264, %f1250, %f1257, %f1263;
	ld.shared.f32 	%f1265, [_ZZ8multiplyPKfPfE10SharedAMat+25920];
	ld.shared.f32 	%f1266, [_ZZ8multiplyPKfPfE10SharedAMat+25928];
	mul.f32 	%f1267, %f1260, %f1266;
	fma.rn.f32 	%f1268, %f1256, %f1265, %f1267;
	ld.shared.f32 	%f1269, [_ZZ8multiplyPKfPfE10SharedAMat+25924];
	ld.shared.f32 	%f1270, [_ZZ8multiplyPKfPfE10SharedAMat+25932];
	mul.f32 	%f1271, %f1260, %f1270;
	fma.rn.f32 	%f1272, %f1256, %f1269, %f1271;
	mul.f32 	%f1273, %f1264, %f1266;
	fma.rn.f32 	%f1274, %f1262, %f1265, %f1273;
	mul.f32 	%f1275, %f1264, %f1270;
	fma.rn.f32 	%f1276, %f1262, %f1269, %f1275;
	ld.shared.f32 	%f1277, [_ZZ8multiplyPKfPfE10SharedAMat+26880];
	ld.shared.f32 	%f1278, [_ZZ8multiplyPKfPfE10SharedAMat+26888];
	mul.f32 	%f1279, %f1272, %f1278;
	fma.rn.f32 	%f1280, %f1268, %f1277, %f1279;
	ld.shared.f32 	%f1281, [_ZZ8multiplyPKfPfE10SharedAMat+26884];
	ld.shared.f32 	%f1282, [_ZZ8multiplyPKfPfE10SharedAMat+26892];
	mul.f32 	%f1283, %f1272, %f1282;
	fma.rn.f32 	%f1284, %f1268, %f1281, %f1283;
	mul.f32 	%f1285, %f1276, %f1278;
	fma.rn.f32 	%f1286, %f1274, %f1277, %f1285;
	mul.f32 	%f1287, %f1276, %f1282;
	fma.rn.f32 	%f1288, %f1274, %f1281, %f1287;
	ld.shared.f32 	%f1289, [_ZZ8multiplyPKfPfE10SharedAMat+27840];
	ld.shared.f32 	%f1290, [_ZZ8multiplyPKfPfE10SharedAMat+27848];
	mul.f32 	%f1291, %f1284, %f1290;
	fma.rn.f32 	%f1292, %f1280, %f1289, %f1291;
	ld.shared.f32 	%f1293, [_ZZ8multiplyPKfPfE10SharedAMat+27844];
	ld.shared.f32 	%f1294, [_ZZ8multiplyPKfPfE10SharedAMat+27852];
	mul.f32 	%f1295, %f1284, %f1294;
	fma.rn.f32 	%f1296, %f1280, %f1293, %f1295;
	mul.f32 	%f1297, %f1288, %f1290;
	fma.rn.f32 	%f1298, %f1286, %f1289, %f1297;
	mul.f32 	%f1299, %f1288, %f1294;
	fma.rn.f32 	%f1300, %f1286, %f1293, %f1299;
	ld.shared.f32 	%f1301, [_ZZ8multiplyPKfPfE10SharedAMat+28800];
	ld.shared.f32 	%f1302, [_ZZ8multiplyPKfPfE10SharedAMat+28808];
	mul.f32 	%f1303, %f1296, %f1302;
	fma.rn.f32 	%f1304, %f1292, %f1301, %f1303;
	ld.shared.f32 	%f1305, [_ZZ8multiplyPKfPfE10SharedAMat+28804];
	ld.shared.f32 	%f1306, [_ZZ8multiplyPKfPfE10SharedAMat+28812];
	mul.f32 	%f1307, %f1296, %f1306;
	fma.rn.f32 	%f1308, %f1292, %f1305, %f1307;
	mul.f32 	%f1309, %f1300, %f1302;
	fma.rn.f32 	%f1310, %f1298, %f1301, %f1309;
	mul.f32 	%f1311, %f1300, %f1306;
	fma.rn.f32 	%f1312, %f1298, %f1305, %f1311;
	ld.shared.f32 	%f1313, [_ZZ8multiplyPKfPfE10SharedAMat+29760];
	ld.shared.f32 	%f1314, [_ZZ8multiplyPKfPfE10SharedAMat+29768];
	mul.f32 	%f1315, %f1308, %f1314;
	fma.rn.f32 	%f1316, %f1304, %f1313, %f1315;
	ld.shared.f32 	%f1317, [_ZZ8multiplyPKfPfE10SharedAMat+29764];
	ld.shared.f32 	%f1318, [_ZZ8multiplyPKfPfE10SharedAMat+29772];
	mul.f32 	%f1319, %f1308, %f1318;
	fma.rn.f32 	%f1320, %f1304, %f1317, %f1319;
	mul.f32 	%f1321, %f1312, %f1314;
	fma.rn.f32 	%f1322, %f1310, %f1313, %f1321;
	mul.f32 	%f1323, %f1312, %f1318;
	fma.rn.f32 	%f1324, %f1310, %f1317, %f1323;
	shl.b32 	%r247, %r1, 2;
	mul.wide.u32 	%rd485, %r247, 4;
	add.s64 	%rd486, %rd484, %rd485;
	st.global.f32 	[%rd486], %f1316;
	st.global.f32 	[%rd486+4], %f1320;
	st.global.f32 	[%rd486+8], %f1322;
	st.global.f32 	[%rd486+12], %f1324;
$L__BB0_2:
	ret;

}


// ===== COMPILED SASS (sm_100) =====

	.target	sm_100

	.elftype	@"ET_EXEC"


//--------------------- .note.nv.tkinfo           --------------------------
	.section	.note.nv.tkinfo,"",@"SHT_NOTE"
	.sectionflags	@"SHF_NOTE_NV_TKINFO"
	.tkinfo
        /*0018*/ 	.word	0x00000002
        /*0030*/ 	.string	""
        /*0030*/ 	.string	"ptxas"
        /*0030*/ 	.string	"Cuda compilation tools, release 13.0, V13.0.88"
        /*0030*/ 	.string	"Build cuda_13.0.r13.0/compiler.36424714_0"
        /*0030*/ 	.string	"-arch sm_100 -m 64 "



//--------------------- .note.nv.cuinfo           --------------------------
	.section	.note.nv.cuinfo,"",@"SHT_NOTE"
	.sectionflags	@"SHF_NOTE_NV_CUINFO"
        /*0018*/ 	.short	0x0002
        /*001a*/ 	.short	0x0064
        /*001c*/ 	.short	0x0082
	.zero		2


//--------------------- .nv.info                  --------------------------
	.section	.nv.info,"",@"SHT_CUDA_INFO"
	.align	4


	//----- nvinfo : EIATTR_REGCOUNT
	.align		4
        /*0000*/ 	.byte	0x04, 0x2f
        /*0002*/ 	.short	(.L_1 - .L_0)
	.align		4
.L_0:
        /*0004*/ 	.word	index@(_Z8multiplyPKfPf)
        /*0008*/ 	.word	0x00000028


	//----- nvinfo : EIATTR_FRAME_SIZE
	.align		4
.L_1:
        /*000c*/ 	.byte	0x04, 0x11
        /*000e*/ 	.short	(.L_3 - .L_2)
	.align		4
.L_2:
        /*0010*/ 	.word	index@(_Z8multiplyPKfPf)
        /*0014*/ 	.word	0x00000000


	//----- nvinfo : EIATTR_MIN_STACK_SIZE
	.align		4
.L_3:
        /*0018*/ 	.byte	0x04, 0x12
        /*001a*/ 	.short	(.L_5 - .L_4)
	.align		4
.L_4:
        /*001c*/ 	.word	index@(_Z8multiplyPKfPf)
        /*0020*/ 	.word	0x00000000
.L_5:


//--------------------- .nv.compat                --------------------------
	.section	.nv.compat,"",@"SHT_CUDA_COMPAT_INFO"
	.align	4
        /*0000*/ 	.byte	0x02, 0x09, 0x00, 0x00, 0x02, 0x02, 0x01, 0x00, 0x02, 0x05, 0x05, 0x00, 0x03, 0x07, 0x01, 0x01
        /*0010*/ 	.byte	0x02, 0x03, 0x00, 0x00, 0x02, 0x06, 0x01, 0x00, 0x04, 0x0b, 0x08, 0x00, 0x09, 0x00, 0x00, 0x00
        /*0020*/ 	.byte	0x00, 0x00, 0x00, 0x00


//--------------------- .nv.info._Z8multiplyPKfPf --------------------------
	.section	.nv.info._Z8multiplyPKfPf,"",@"SHT_CUDA_INFO"
	.sectionflags	@""
	.align	4


	//----- nvinfo : EIATTR_CUDA_API_VERSION
	.align		4
        /*0000*/ 	.byte	0x04, 0x37
        /*0002*/ 	.short	(.L_7 - .L_6)
.L_6:
        /*0004*/ 	.word	0x00000082


	//----- nvinfo : EIATTR_KPARAM_INFO
	.align		4
.L_7:
        /*0008*/ 	.byte	0x04, 0x17
        /*000a*/ 	.short	(.L_9 - .L_8)
.L_8:
        /*000c*/ 	.word	0x00000000
        /*0010*/ 	.short	0x0001
        /*0012*/ 	.short	0x0008
        /*0014*/ 	.byte	0x00, 0xf5, 0x21, 0x00


	//----- nvinfo : EIATTR_KPARAM_INFO
	.align		4
.L_9:
        /*0018*/ 	.byte	0x04, 0x17
        /*001a*/ 	.short	(.L_11 - .L_10)
.L_10:
        /*001c*/ 	.word	0x00000000
        /*0020*/ 	.short	0x0000
        /*0022*/ 	.short	0x0000
        /*0024*/ 	.byte	0x00, 0xf5, 0x21, 0x00


	//----- nvinfo : EIATTR_SPARSE_MMA_MASK
	.align		4
.L_11:
        /*0028*/ 	.byte	0x03, 0x50
        /*002a*/ 	.short	0x0000


	//----- nvinfo : EIATTR_MAXREG_COUNT
	.align		4
        /*002c*/ 	.byte	0x03, 0x1b
        /*002e*/ 	.short	0x00ff


	//----- nvinfo : EIATTR_NUM_BARRIERS
	.align		4
        /*0030*/ 	.byte	0x02, 0x4c
        /*0032*/ 	.byte	0x01
	.zero		1


	//----- nvinfo : EIATTR_MERCURY_ISA_VERSION
	.align		4
        /*0034*/ 	.byte	0x03, 0x5f
        /*0036*/ 	.short	0x0101


	//----- nvinfo : EIATTR_VRC_CTA_INIT_COUNT
	.align		4
        /*0038*/ 	.byte	0x02, 0x4a
	.zero		1
	.zero		1


	//----- nvinfo : EIATTR_EXIT_INSTR_OFFSETS
	.align		4
        /*003c*/ 	.byte	0x04, 0x1c
        /*003e*/ 	.short	(.L_13 - .L_12)


	//   ....[0]....
.L_12:
        /*0040*/ 	.word	0x00007040


	//   ....[1]....
        /*0044*/ 	.word	0x00008230


	//----- nvinfo : EIATTR_CBANK_PARAM_SIZE
	.align		4
.L_13:
        /*0048*/ 	.byte	0x03, 0x19
        /*004a*/ 	.short	0x0010


	//----- nvinfo : EIATTR_PARAM_CBANK
	.align		4
        /*004c*/ 	.byte	0x04, 0x0a
        /*004e*/ 	.short	(.L_15 - .L_14)
	.align		4
.L_14:
        /*0050*/ 	.word	index@(.nv.constant0._Z8multiplyPKfPf)
        /*0054*/ 	.short	0x0380
        /*0056*/ 	.short	0x0010


	//----- nvinfo : EIATTR_SW_WAR
	.align		4
.L_15:
        /*0058*/ 	.byte	0x04, 0x36
        /*005a*/ 	.short	(.L_17 - .L_16)
.L_16:
        /*005c*/ 	.word	0x00000008
.L_17:


//--------------------- .nv.callgraph             --------------------------
	.section	.nv.callgraph,"",@"SHT_CUDA_CALLGRAPH"
	.align	4
	.sectionentsize	8
	.align		4
        /*0000*/ 	.word	0x00000000
	.align		4
        /*0004*/ 	.word	0xffffffff
	.align		4
        /*0008*/ 	.word	0x00000000
	.align		4
        /*000c*/ 	.word	0xfffffffe
	.align		4
        /*0010*/ 	.word	0x00000000
	.align		4
        /*0014*/ 	.word	0xfffffffd
	.align		4
        /*0018*/ 	.word	0x00000000
	.align		4
        /*001c*/ 	.word	0xfffffffc


//--------------------- .text._Z8multiplyPKfPf    --------------------------
	.section	.text._Z8multiplyPKfPf,"ax",@progbits
	.align	128
        .global         _Z8multiplyPKfPf
        .type           _Z8multiplyPKfPf,@function
        .size           _Z8multiplyPKfPf,(.L_x_1 - _Z8multiplyPKfPf)
        .other          _Z8multiplyPKfPf,@"STO_CUDA_ENTRY STV_DEFAULT"
_Z8multiplyPKfPf:
.text._Z8multiplyPKfPf:
[----:B------:R-:W-:Y:S01]  /*0000*/  LDC R1, c[0x0][0x37c] ;  /* 0x0000df00ff017b82 */ /* 0x000fe20000000800 */
[----:B------:R-:W0:Y:S07]  /*0010*/  S2R R0, SR_CTAID.X ;  /* 0x0000000000007919 */ /* 0x000e2e0000002500 */
[----:B------:R-:W1:Y:S01]  /*0020*/  LDC.64 R20, c[0x0][0x380] ;  /* 0x0000e000ff147b82 */ /* 0x000e620000000a00 */
[----:B------:R-:W2:Y:S01]  /*0030*/  LDCU.64 UR6, c[0x0][0x358] ;  /* 0x00006b00ff0677ac */ /* 0x000ea20008000a00 */
[----:B------:R-:W0:Y:S02]  /*0040*/  S2R R3, SR_TID.X ;  /* 0x0000000000037919 */ /* 0x000e240000002100 */
[----:B0-----:R-:W-:-:S04]  /*0050*/  IMAD R6, R0, 0x1e00, R3 ;  /* 0x00001e0000067824 */ /* 0x001fc800078e0203 */
[C---:B-1----:R-:W-:Y:S01]  /*0060*/  IMAD.WIDE.U32 R24, R6.reuse, 0x4, R20 ;  /* 0x0000000406187825 */ /* 0x042fe200078e0014 */
[----:B------:R-:W-:-:S05]  /*0070*/  IADD3 R29, PT, PT, R6, 0x1080, RZ ;  /* 0x00001080061d7810 */ /* 0x000fca0007ffe0ff */
[--C-:B------:R-:W-:Y:S01]  /*0080*/  IMAD.WIDE.U32 R28, R29, 0x4, R20.reuse ;  /* 0x000000041d1c7825 */ /* 0x100fe200078e0014 */
[C---:B------:R-:W-:Y:S01]  /*0090*/  IADD3 R9, PT, PT, R6.reuse, 0x20, RZ ;  /* 0x0000002006097810 */ /* 0x040fe20007ffe0ff */
[----:B--2---:R-:W2:Y:S04]  /*00a0*/  LDG.E R24, desc[UR6][R24.64] ;  /* 0x0000000618187981 */ /* 0x004ea8000c1e1900 */
[----:B------:R-:W3:Y:S01]  /*00b0*/  LDG.E R28, desc[UR6][R28.64] ;  /* 0x000000061c1c7981 */ /* 0x000ee2000c1e1900 */
[C---:B------:R-:W-:Y:S01]  /*00c0*/  IADD3 R5, PT, PT, R6.reuse, 0x80, RZ ;  /* 0x0000008006057810 */ /* 0x040fe20007ffe0ff */
[----:B------:R-:W-:Y:S01]  /*00d0*/  IMAD.WIDE.U32 R8, R9, 0x4, R20 ;  /* 0x0000000409087825 */ /* 0x000fe200078e0014 */
[----:B------:R-:W-:-:S03]  /*00e0*/  IADD3 R11, PT, PT, R6, 0x40, RZ ;  /* 0x00000040060b7810 */ /* 0x000fc60007ffe0ff */
[--C-:B------:R-:W-:Y:S01]  /*00f0*/  IMAD.WIDE.U32 R4, R5, 0x4, R20.reuse ;  /* 0x0000000405047825 */ /* 0x100fe200078e0014 */
[----:B------:R0:W4:Y:S01]  /*0100*/  LDG.E R33, desc[UR6][R8.64] ;  /* 0x0000000608217981 */ /* 0x000122000c1e1900 */
[C---:B------:R-:W-:Y:S02]  /*0110*/  IADD3 R7, PT, PT, R6.reuse, 0xe0, RZ ;  /* 0x000000e006077810 */ /* 0x040fe40007ffe0ff */
[--C-:B------:R-:W-:Y:S02]  /*0120*/  IMAD.WIDE.U32 R10, R11, 0x4, R20.reuse ;  /* 0x000000040b0a7825 */ /* 0x100fe400078e0014 */
[----:B------:R-:W5:Y:S01]  /*0130*/  LDG.E R4, desc[UR6][R4.64] ;  /* 0x0000000604047981 */ /* 0x000f62000c1e1900 */
[C---:B------:R-:W-:Y:S02]  /*0140*/  IADD3 R17, PT, PT, R6.reuse, 0xa0, RZ ;  /* 0x000000a006117810 */ /* 0x040fe40007ffe0ff */
[C---:B------:R-:W-:Y:S01]  /*0150*/  IADD3 R13, PT, PT, R6.reuse, 0x60, RZ ;  /* 0x00000060060d7810 */ /* 0x040fe20007ffe0ff */
[----:B------:R1:W5:Y:S01]  /*0160*/  LDG.E R2, desc[UR6][R10.64] ;  /* 0x000000060a027981 */ /* 0x000362000c1e1900 */
[----:B0-----:R-:W-:Y:S01]  /*0170*/  IMAD.WIDE.U32 R8, R7, 0x4, R20 ;  /* 0x0000000407087825 */ /* 0x001fe200078e0014 */
[----:B------:R-:W-:-:S03]  /*0180*/  IADD3 R7, PT, PT, R6, 0x100, RZ ;  /* 0x0000010006077810 */ /* 0x000fc60007ffe0ff */
[--C-:B------:R-:W-:Y:S01]  /*0190*/  IMAD.WIDE.U32 R16, R17, 0x4, R20.reuse ;  /* 0x0000000411107825 */ /* 0x100fe200078e0014 */
[----:B------:R-:W5:Y:S01]  /*01a0*/  LDG.E R27, desc[UR6][R8.64] ;  /* 0x00000006081b7981 */ /* 0x000f62000c1e1900 */
[C---:B-1----:R-:W-:Y:S02]  /*01b0*/  IADD3 R11, PT, PT, R6.reuse, 0x140, RZ ;  /* 0x00000140060b7810 */ /* 0x042fe40007ffe0ff */
[--C-:B------:R-:W-:Y:S02]  /*01c0*/  IMAD.WIDE.U32 R12, R13, 0x4, R20.reuse ;  /* 0x000000040d0c7825 */ /* 0x100fe400078e0014 */
[----:B------:R-:W5:Y:S02]  /*01d0*/  LDG.E R16, desc[UR6][R16.64] ;  /* 0x0000000610107981 */ /* 0x000f64000c1e1900 */
[----:B------:R-:W-:Y:S02]  /*01e0*/  IMAD.WIDE.U32 R10, R11, 0x4, R20 ;  /* 0x000000040b0a7825 */ /* 0x000fe400078e0014 */
[----:B------:R0:W5:Y:S01]  /*01f0*/  LDG.E R31, desc[UR6][R12.64] ;  /* 0x000000060c1f7981 */ /* 0x000162000c1e1900 */
[----:B------:R-:W-:-:S03]  /*0200*/  IADD3 R19, PT, PT, R6, 0xc0, RZ ;  /* 0x000000c006137810 */ /* 0x000fc60007ffe0ff */
[----:B------:R-:W5:Y:S01]  /*0210*/  LDG.E R26, desc[UR6][R10.64] ;  /* 0x000000060a1a7981 */ /* 0x000f62000c1e1900 */
[----:B0-----:R-:W-:-:S04]  /*0220*/  IMAD.WIDE.U32 R12, R7, 0x4, R20 ;  /* 0x00000004070c7825 */ /* 0x001fc800078e0014 */
[--C-:B------:R-:W-:Y:S02]  /*0230*/  IMAD.WIDE.U32 R18, R19, 0x4, R20.reuse ;  /* 0x0000000413127825 */ /* 0x100fe400078e0014 */
[----:B------:R-:W5:Y:S01]  /*0240*/  LDG.E R12, desc[UR6][R12.64] ;  /* 0x000000060c0c7981 */ /* 0x000f62000c1e1900 */
[C---:B------:R-:W-:Y:S02]  /*0250*/  IADD3 R15, PT, PT, R6.reuse, 0x120, RZ ;  /* 0x00000120060f7810 */ /* 0x040fe40007ffe0ff */
[C---:B------:R-:W-:Y:S01]  /*0260*/  IADD3 R5, PT, PT, R6.reuse, 0x160, RZ ;  /* 0x0000016006057810 */ /* 0x040fe20007ffe0ff */
[----:B------:R0:W5:Y:S01]  /*0270*/  LDG.E R29, desc[UR6][R18.64] ;  /* 0x00000006121d7981 */ /* 0x000162000c1e1900 */
[C---:B------:R-:W-:Y:S01]  /*0280*/  IADD3 R23, PT, PT, R6.reuse, 0x1c0, RZ ;  /* 0x000001c006177810 */ /* 0x040fe20007ffe0ff */
[--C-:B------:R-:W-:Y:S01]  /*0290*/  IMAD.WIDE.U32 R14, R15, 0x4, R20.reuse ;  /* 0x000000040f0e7825 */ /* 0x100fe200078e0014 */
[C---:B------:R-:W-:Y:S02]  /*02a0*/  IADD3 R35, PT, PT, R6.reuse, 0x1a0, RZ ;  /* 0x000001a006237810 */ /* 0x040fe40007ffe0ff */
[C---:B0-----:R-:W-:Y:S01]  /*02b0*/  IADD3 R19, PT, PT, R6.reuse, 0x180, RZ ;  /* 0x0000018006137810 */ /* 0x041fe20007ffe0ff */
[--C-:B------:R-:W-:Y:S01]  /*02c0*/  IMAD.WIDE.U32 R8, R5, 0x4, R20.reuse ;  /* 0x0000000405087825 */ /* 0x100fe200078e0014 */
[----:B------:R-:W5:Y:S03]  /*02d0*/  LDG.E R25, desc[UR6][R14.64] ;  /* 0x000000060e197981 */ /* 0x000f66000c1e1900 */
[--C-:B------:R-:W-:Y:S01]  /*02e0*/  IMAD.WIDE.U32 R18, R19, 0x4, R20.reuse ;  /* 0x0000000413127825 */ /* 0x100fe200078e0014 */
[----:B------:R0:W5:Y:S03]  /*02f0*/  LDG.E R17, desc[UR6][R8.64] ;  /* 0x0000000608117981 */ /* 0x000166000c1e1900 */
[--C-:B------:R-:W-:Y:S01]  /*0300*/  IMAD.WIDE.U32 R22, R23, 0x4, R20.reuse ;  /* 0x0000000417167825 */ /* 0x100fe200078e0014 */
[----:B------:R-:W5:Y:S03]  /*0310*/  LDG.E R15, desc[UR6][R18.64] ;  /* 0x00000006120f7981 */ /* 0x000f66000c1e1900 */
[----:B------:R-:W-:Y:S01]  /*0320*/  IMAD.WIDE.U32 R34, R35, 0x4, R20 ;  /* 0x0000000423227825 */ /* 0x000fe200078e0014 */
[----:B------:R-:W1:Y:S01]  /*0330*/  S2UR UR5, SR_CgaCtaId ;  /* 0x00000000000579c3 */ /* 0x000e620000008800 */
[----:B------:R0:W5:Y:S04]  /*0340*/  LDG.E R14, desc[UR6][R22.64] ;  /* 0x00000006160e7981 */ /* 0x000168000c1e1900 */
[----:B------:R-:W5:Y:S01]  /*0350*/  LDG.E R34, desc[UR6][R34.64] ;  /* 0x0000000622227981 */ /* 0x000f62000c1e1900 */
[----:B------:R-:W-:-:S05]  /*0360*/  IADD3 R5, PT, PT, R6, 0x1e0, RZ ;  /* 0x000001e006057810 */ /* 0x000fca0007ffe0ff */
[----:B0-----:R-:W-:Y:S01]  /*0370*/  IMAD.WIDE.U32 R8, R5, 0x4, R20 ;  /* 0x0000000405087825 */ /* 0x001fe200078e0014 */
[----:B------:R-:W-:-:S04]  /*0380*/  UMOV UR4, 0x400 ;  /* 0x0000040000047882 */ /* 0x000fc80000000000 */
[----:B------:R0:W5:Y:S01]  /*0390*/  LDG.E R32, desc[UR6][R8.64] ;  /* 0x0000000608207981 */ /* 0x000162000c1e1900 */
[C---:B------:R-:W-:Y:S02]  /*03a0*/  IADD3 R11, PT, PT, R6.reuse, 0x200, RZ ;  /* 0x00000200060b7810 */ /* 0x040fe40007ffe0ff */
[C---:B------:R-:W-:Y:S01]  /*03b0*/  IADD3 R23, PT, PT, R6.reuse, 0x280, RZ ;  /* 0x0000028006177810 */ /* 0x040fe20007ffe0ff */
[----:B-1----:R-:W-:Y:S01]  /*03c0*/  ULEA UR4, UR5, UR4, 0x18 ;  /* 0x0000000405047291 */ /* 0x002fe2000f8ec0ff */
[----:B0-----:R-:W-:Y:S01]  /*03d0*/  IADD3 R9, PT, PT, R6, 0x260, RZ ;  /* 0x0000026006097810 */ /* 0x001fe20007ffe0ff */
[----:B------:R-:W-:-:S04]  /*03e0*/  IMAD.WIDE.U32 R10, R11, 0x4, R20 ;  /* 0x000000040b0a7825 */ /* 0x000fc800078e0014 */
[--C-:B------:R-:W-:Y:S01]  /*03f0*/  IMAD.WIDE.U32 R8, R9, 0x4, R20.reuse ;  /* 0x0000000409087825 */ /* 0x100fe200078e0014 */
[----:B------:R-:W-:Y:S01]  /*0400*/  LEA R5, R3, UR4, 0x2 ;  /* 0x0000000403057c11 */ /* 0x000fe2000f8e10ff */
[----:B------:R0:W5:Y:S02]  /*0410*/  LDG.E R7, desc[UR6][R10.64] ;  /* 0x000000060a077981 */ /* 0x000164000c1e1900 */
[----:B------:R-:W-:Y:S02]  /*0420*/  IMAD.WIDE.U32 R22, R23, 0x4, R20 ;  /* 0x0000000417167825 */ /* 0x000fe400078e0014 */
[----:B------:R-:W5:Y:S04]  /*0430*/  LDG.E R30, desc[UR6][R8.64] ;  /* 0x00000006081e7981 */ /* 0x000f68000c1e1900 */
[----:B---3--:R1:W-:Y:S04]  /*0440*/  STS [R5+0x4200], R28 ;  /* 0x0042001c05007388 */ /* 0x0083e80000000800 */
[----:B-1----:R-:W3:Y:S01]  /*0450*/  LDG.E R28, desc[UR6][R22.64] ;  /* 0x00000006161c7981 */ /* 0x002ee2000c1e1900 */
[----:B------:R-:W-:-:S02]  /*0460*/  IADD3 R19, PT, PT, R6, 0x240, RZ ;  /* 0x0000024006137810 */ /* 0x000fc40007ffe0ff */
[----:B0-----:R-:W-:-:S03]  /*0470*/  IADD3 R11, PT, PT, R6, 0x2a0, RZ ;  /* 0x000002a0060b7810 */ /* 0x001fc60007ffe0ff */
[----:B------:R-:W-:-:S04]  /*0480*/  IMAD.WIDE.U32 R18, R19, 0x4, R20 ;  /* 0x0000000413127825 */ /* 0x000fc800078e0014 */
[----:B------:R-:W-:Y:S01]  /*0490*/  IMAD.WIDE.U32 R10, R11, 0x4, R20 ;  /* 0x000000040b0a7825 */ /* 0x000fe200078e0014 */
[----:B------:R0:W3:Y:S01]  /*04a0*/  LDG.E R13, desc[UR6][R18.64] ;  /* 0x00000006120d7981 */ /* 0x0000e2000c1e1900 */
[----:B------:R-:W-:-:S03]  /*04b0*/  IADD3 R37, PT, PT, R6, 0x220, RZ ;  /* 0x0000022006257810 */ /* 0x000fc60007ffe0ff */
[----:B--2---:R1:W-:Y:S01]  /*04c0*/  STS [R5], R24 ;  /* 0x0000001805007388 */ /* 0x0043e20000000800 */
[----:B0-----:R-:W-:-:S03]  /*04d0*/  IADD3 R19, PT, PT, R6, 0x2c0, RZ ;  /* 0x000002c006137810 */ /* 0x001fc60007ffe0ff */
[----:B-1----:R0:W2:Y:S02]  /*04e0*/  LDG.E R24, desc[UR6][R10.64] ;  /* 0x000000060a187981 */ /* 0x0020a4000c1e1900 */
[--C-:B------:R-:W-:Y:S02]  /*04f0*/  IMAD.WIDE.U32 R18, R19, 0x4, R20.reuse ;  /* 0x0000000413127825 */ /* 0x100fe400078e0014 */
[----:B----4-:R1:W-:Y:S02]  /*0500*/  STS [R5+0x80], R33 ;  /* 0x0000802105007388 */ /* 0x0103e40000000800 */
[----:B------:R-:W-:Y:S01]  /*0510*/  IMAD.WIDE.U32 R36, R37, 0x4, R20 ;  /* 0x0000000425247825 */ /* 0x000fe200078e0014 */
[----:B0-----:R-:W-:-:S05]  /*0520*/  IADD3 R11, PT, PT, R6, 0x300, RZ ;  /* 0x00000300060b7810 */ /* 0x001fca0007ffe0ff */
[----:B------:R-:W4:Y:S04]  /*0530*/  LDG.E R36, desc[UR6][R36.64] ;  /* 0x0000000624247981 */ /* 0x000f28000c1e1900 */
[----:B-1----:R0:W4:Y:S01]  /*0540*/  LDG.E R33, desc[UR6][R18.64] ;  /* 0x0000000612217981 */ /* 0x002122000c1e1900 */
[----:B------:R-:W-:-:S03]  /*0550*/  IMAD.WIDE.U32 R10, R11, 0x4, R20 ;  /* 0x000000040b0a7825 */ /* 0x000fc600078e0014 */
[----:B-----5:R1:W-:Y:S01]  /*0560*/  STS [R5+0x200], R4 ;  /* 0x0002000405007388 */ /* 0x0203e20000000800 */
[C---:B0-----:R-:W-:Y:S02]  /*0570*/  IADD3 R19, PT, PT, R6.reuse, 0x340, RZ ;  /* 0x0000034006137810 */ /* 0x041fe40007ffe0ff */
[C---:B------:R-:W-:Y:S01]  /*0580*/  IADD3 R23, PT, PT, R6.reuse, 0x320, RZ ;  /* 0x0000032006177810 */ /* 0x040fe20007ffe0ff */
[----:B-1----:R0:W5:Y:S01]  /*0590*/  LDG.E R4, desc[UR6][R10.64] ;  /* 0x000000060a047981 */ /* 0x002162000c1e1900 */
[----:B------:R-:W-:-:S03]  /*05a0*/  IADD3 R35, PT, PT, R6, 0x2e0, RZ ;  /* 0x000002e006237810 */ /* 0x000fc60007ffe0ff */
[----:B------:R-:W-:-:S04]  /*05b0*/  IMAD.WIDE.U32 R22, R23, 0x4, R20 ;  /* 0x0000000417167825 */ /* 0x000fc800078e0014 */
[--C-:B0-----:R-:W-:Y:S01]  /*05c0*/  IMAD.WIDE.U32 R10, R19, 0x4, R20.reuse ;  /* 0x00000004130a7825 */ /* 0x101fe200078e0014 */
[C---:B------:R-:W-:Y:S01]  /*05d0*/  IADD3 R19, PT, PT, R6.reuse, 0x360, RZ ;  /* 0x0000036006137810 */ /* 0x040fe20007ffe0ff */
[----:B------:R0:W-:Y:S02]  /*05e0*/  STS [R5+0x380], R27 ;  /* 0x0003801b05007388 */ /* 0x0001e40000000800 */
[--C-:B------:R-:W-:Y:S02]  /*05f0*/  IMAD.WIDE.U32 R8, R35, 0x4, R20.reuse ;  /* 0x0000000423087825 */ /* 0x100fe400078e0014 */
[----:B------:R1:W-:Y:S02]  /*0600*/  STS [R5+0x100], R2 ;  /* 0x0001000205007388 */ /* 0x0003e40000000800 */
[----:B------:R-:W-:Y:S02]  /*0610*/  IMAD.WIDE.U32 R18, R19, 0x4, R20 ;  /* 0x0000000413127825 */ /* 0x000fe400078e0014 */
[----:B------:R-:W5:Y:S01]  /*0620*/  LDG.E R22, desc[UR6][R22.64] ;  /* 0x0000000616167981 */ /* 0x000f62000c1e1900 */
[----:B0-----:R-:W-:-:S03]  /*0630*/  IADD3 R27, PT, PT, R6, 0x3c0, RZ ;  /* 0x000003c0061b7810 */ /* 0x001fc60007ffe0ff */
[----:B------:R-:W5:Y:S04]  /*0640*/  LDG.E R18, desc[UR6][R18.64] ;  /* 0x0000000612127981 */ /* 0x000f68000c1e1900 */
[----:B-1----:R0:W5:Y:S04]  /*0650*/  LDG.E R2, desc[UR6][R8.64] ;  /* 0x0000000608027981 */ /* 0x002168000c1e1900 */
[----:B------:R1:W-:Y:S04]  /*0660*/  STS [R5+0x280], R16 ;  /* 0x0002801005007388 */ /* 0x0003e80000000800 */
[----:B------:R1:W-:Y:S01]  /*0670*/  STS [R5+0x500], R26 ;  /* 0x0005001a05007388 */ /* 0x0003e20000000800 */
[----:B0-----:R-:W-:-:S03]  /*0680*/  IADD3 R9, PT, PT, R6, 0x380, RZ ;  /* 0x0000038006097810 */ /* 0x001fc60007ffe0ff */
[----:B-1----:R0:W5:Y:S02]  /*0690*/  LDG.E R16, desc[UR6][R10.64] ;  /* 0x000000060a107981 */ /* 0x002164000c1e1900 */
[----:B------:R-:W-:-:S04]  /*06a0*/  IMAD.WIDE.U32 R8, R9, 0x4, R20 ;  /* 0x0000000409087825 */ /* 0x000fc800078e0014 */
[----:B------:R-:W-:Y:S01]  /*06b0*/  IMAD.WIDE.U32 R26, R27, 0x4, R20 ;  /* 0x000000041b1a7825 */ /* 0x000fe200078e0014 */
[----:B------:R1:W-:Y:S05]  /*06c0*/  STS [R5+0x400], R12 ;  /* 0x0004000c05007388 */ /* 0x0003ea0000000800 */
[----:B------:R-:W5:Y:S04]  /*06d0*/  LDG.E R27, desc[UR6][R26.64] ;  /* 0x000000061a1b7981 */ /* 0x000f68000c1e1900 */
[----:B-1----:R1:W5:Y:S01]  /*06e0*/  LDG.E R12, desc[UR6][R8.64] ;  /* 0x00000006080c7981 */ /* 0x002362000c1e1900 */
[----:B0-----:R-:W-:-:S02]  /*06f0*/  IADD3 R11, PT, PT, R6, 0x3e0, RZ ;  /* 0x000003e0060b7810 */ /* 0x001fc40007ffe0ff */
[C---:B------:R-:W-:Y:S01]  /*0700*/  IADD3 R23, PT, PT, R6.reuse, 0x3a0, RZ ;  /* 0x000003a006177810 */ /* 0x040fe20007ffe0ff */
[----:B------:R0:W-:Y:S02]  /*0710*/  STS [R5+0x580], R17 ;  /* 0x0005801105007388 */ /* 0x0001e40000000800 */
[--C-:B------:R-:W-:Y:S02]  /*0720*/  IMAD.WIDE.U32 R10, R11, 0x4, R20.reuse ;  /* 0x000000040b0a7825 */ /* 0x100fe400078e0014 */
[----:B------:R0:W-:Y:S01]  /*0730*/  STS [R5+0x600], R15 ;  /* 0x0006000f05007388 */ /* 0x0001e20000000800 */
[C---:B------:R-:W-:Y:S01]  /*0740*/  IADD3 R35, PT, PT, R6.reuse, 0x440, RZ ;  /* 0x0000044006237810 */ /* 0x040fe20007ffe0ff */
[----:B-1----:R-:W-:Y:S01]  /*0750*/  IMAD.WIDE.U32 R8, R23, 0x4, R20 ;  /* 0x0000000417087825 */ /* 0x002fe200078e0014 */
[C---:B0-----:R-:W-:Y:S01]  /*0760*/  IADD3 R17, PT, PT, R6.reuse, 0x420, RZ ;  /* 0x0000042006117810 */ /* 0x041fe20007ffe0ff */
[----:B------:R0:W-:Y:S01]  /*0770*/  STS [R5+0x480], R25 ;  /* 0x0004801905007388 */ /* 0x0001e20000000800 */
[----:B------:R-:W-:-:S03]  /*0780*/  IADD3 R15, PT, PT, R6, 0x460, RZ ;  /* 0x00000460060f7810 */ /* 0x000fc60007ffe0ff */
[----:B------:R1:W-:Y:S01]  /*0790*/  STS [R5+0x700], R14 ;  /* 0x0007000e05007388 */ /* 0x0003e20000000800 */
[----:B------:R-:W-:-:S03]  /*07a0*/  IADD3 R19, PT, PT, R6, 0x400, RZ ;  /* 0x0000040006137810 */ /* 0x000fc60007ffe0ff */
[----:B0-----:R0:W5:Y:S01]  /*07b0*/  LDG.E R25, desc[UR6][R10.64] ;  /* 0x000000060a197981 */ /* 0x001162000c1e1900 */
[----:B-1----:R-:W-:-:S03]  /*07c0*/  IMAD.WIDE.U32 R14, R15, 0x4, R20 ;  /* 0x000000040f0e7825 */ /* 0x002fc600078e0014 */
[----:B------:R1:W-:Y:S01]  /*07d0*/  STS [R5+0x300], R29 ;  /* 0x0003001d05007388 */ /* 0x0003e20000000800 */
[----:B0-----:R-:W-:-:S03]  /*07e0*/  IMAD.WIDE.U32 R10, R17, 0x4, R20 ;  /* 0x00000004110a7825 */ /* 0x001fc600078e0014 */
[----:B------:R0:W-:Y:S04]  /*07f0*/  STS [R5+0x680], R34 ;  /* 0x0006802205007388 */ /* 0x0001e80000000800 */
[----:B-1----:R1:W5:Y:S04]  /*0800*/  LDG.E R29, desc[UR6][R8.64] ;  /* 0x00000006081d7981 */ /* 0x002368000c1e1900 */
[----:B------:R-:W5:Y:S01]  /*0810*/  LDG.E R26, desc[UR6][R10.64] ;  /* 0x000000060a1a7981 */ /* 0x000f62000c1e1900 */
[----:B0-----:R-:W-:-:S04]  /*0820*/  IMAD.WIDE.U32 R34, R35, 0x4, R20 ;  /* 0x0000000423227825 */ /* 0x001fc800078e0014 */
[----:B-1----:R-:W-:Y:S02]  /*0830*/  IMAD.WIDE.U32 R8, R19, 0x4, R20 ;  /* 0x0000000413087825 */ /* 0x002fe400078e0014 */
[----:B------:R0:W5:Y:S04]  /*0840*/  LDG.E R19, desc[UR6][R14.64] ;  /* 0x000000060e137981 */ /* 0x000168000c1e1900 */
[----:B------:R-:W5:Y:S04]  /*0850*/  LDG.E R34, desc[UR6][R34.64] ;  /* 0x0000000622227981 */ /* 0x000f68000c1e1900 */
[----:B------:R1:W-:Y:S01]  /*0860*/  STS [R5+0x180], R31 ;  /* 0x0001801f05007388 */ /* 0x0003e20000000800 */
[----:B0-----:R-:W-:-:S03]  /*0870*/  IADD3 R15, PT, PT, R6, 0x500, RZ ;  /* 0x00000500060f7810 */ /* 0x001fc60007ffe0ff */
[----:B------:R0:W-:Y:S04]  /*0880*/  STS [R5+0x980], R30 ;  /* 0x0009801e05007388 */ /* 0x0001e80000000800 */
[----:B------:R0:W-:Y:S01]  /*0890*/  STS [R5+0x800], R7 ;  /* 0x0008000705007388 */ /* 0x0001e20000000800 */
[----:B-1----:R-:W-:-:S03]  /*08a0*/  IADD3 R31, PT, PT, R6, 0x4e0, RZ ;  /* 0x000004e0061f7810 */ /* 0x002fc60007ffe0ff */
[----:B------:R1:W5:Y:S02]  /*08b0*/  LDG.E R23, desc[UR6][R8.64] ;  /* 0x0000000608177981 */ /* 0x000364000c1e1900 */
[----:B0-----:R-:W-:Y:S01]  /*08c0*/  IMAD.WIDE.U32 R30, R31, 0x4, R20 ;  /* 0x000000041f1e7825 */ /* 0x001fe200078e0014 */
[----:B------:R-:W-:-:S03]  /*08d0*/  IADD3 R7, PT, PT, R6, 0x4a0, RZ ;  /* 0x000004a006077810 */ /* 0x000fc60007ffe0ff */
[----:B------:R-:W-:-:S04]  /*08e0*/  IMAD.WIDE.U32 R14, R15, 0x4, R20 ;  /* 0x000000040f0e7825 */ /* 0x000fc800078e0014 */
[----:B------:R-:W-:Y:S02]  /*08f0*/  IMAD.WIDE.U32 R10, R7, 0x4, R20 ;  /* 0x00000004070a7825 */ /* 0x000fe400078e0014 */
[----:B------:R-:W5:Y:S04]  /*0900*/  LDG.E R7, desc[UR6][R14.64] ;  /* 0x000000060e077981 */ /* 0x000f68000c1e1900 */
[----:B---3--:R0:W-:Y:S04]  /*0910*/  STS [R5+0xa00], R28 ;  /* 0x000a001c05007388 */ /* 0x0081e80000000800 */
[----:B0-----:R-:W3:Y:S01]  /*0920*/  LDG.E R28, desc[UR6][R30.64] ;  /* 0x000000061e1c7981 */ /* 0x001ee2000c1e1900 */
[----:B-1----:R-:W-:-:S03]  /*0930*/  IADD3 R9, PT, PT, R6, 0x4c0, RZ ;  /* 0x000004c006097810 */ /* 0x002fc60007ffe0ff */
[----:B------:R0:W-:Y:S01]  /*0940*/  STS [R5+0x900], R13 ;  /* 0x0009000d05007388 */ /* 0x0001e20000000800 */
[C---:B------:R-:W-:Y:S01]  /*0950*/  IADD3 R35, PT, PT, R6.reuse, 0x540, RZ ;  /* 0x0000054006237810 */ /* 0x040fe20007ffe0ff */
[----:B------:R-:W-:Y:S01]  /*0960*/  IMAD.WIDE.U32 R8, R9, 0x4, R20 ;  /* 0x0000000409087825 */ /* 0x000fe200078e0014 */
[C---:B------:R-:W-:Y:S01]  /*0970*/  IADD3 R37, PT, PT, R6.reuse, 0x480, RZ ;  /* 0x0000048006257810 */ /* 0x040fe20007ffe0ff */
[----:B------:R1:W-:Y:S04]  /*0980*/  STS [R5+0x780], R32 ;  /* 0x0007802005007388 */ /* 0x0003e80000000800 */
[----:B------:R2:W3:Y:S01]  /*0990*/  LDG.E R17, desc[UR6][R8.64] ;  /* 0x0000000608117981 */ /* 0x0004e2000c1e1900 */
[----:B0-----:R-:W-:-:S03]  /*09a0*/  IADD3 R13, PT, PT, R6, 0x520, RZ ;  /* 0x00000520060d7810 */ /* 0x001fc60007ffe0ff */
[----:B-1----:R0:W3:Y:S01]  /*09b0*/  LDG.E R32, desc[UR6][R10.64] ;  /* 0x000000060a207981 */ /* 0x0020e2000c1e1900 */
[----:B--2---:R-:W-:-:S03]  /*09c0*/  IMAD.WIDE.U32 R8, R35, 0x4, R20 ;  /* 0x0000000423087825 */ /* 0x004fc600078e0014 */
[----:B------:R1:W-:Y:S01]  /*09d0*/  STS [R5+0xa80], R24 ;  /* 0x000a801805007388 */ /* 0x0003e20000000800 */
[----:B0-----:R-:W-:-:S03]  /*09e0*/  IMAD.WIDE.U32 R10, R13, 0x4, R20 ;  /* 0x000000040d0a7825 */ /* 0x001fc600078e0014 */
[----:B----4-:R0:W-:Y:S01]  /*09f0*/  STS [R5+0x880], R36 ;  /* 0x0008802405007388 */ /* 0x0101e20000000800 */
[----:B------:R-:W-:-:S03]  /*0a00*/  IADD3 R15, PT, PT, R6, 0x560, RZ ;  /* 0x00000560060f7810 */ /* 0x000fc60007ffe0ff */
[----:B------:R2:W4:Y:S01]  /*0a10*/  LDG.E R13, desc[UR6][R10.64] ;  /* 0x000000060a0d7981 */ /* 0x000522000c1e1900 */
[----:B------:R-:W-:-:S03]  /*0a20*/  IADD3 R31, PT, PT, R6, 0x580, RZ ;  /* 0x00000580061f7810 */ /* 0x000fc60007ffe0ff */
[----:B-1----:R1:W4:Y:S01]  /*0a30*/  LDG.E R24, desc[UR6][R8.64] ;  /* 0x0000000608187981 */ /* 0x002322000c1e1900 */
[----:B0-----:R-:W-:-:S04]  /*0a40*/  IMAD.WIDE.U32 R36, R37, 0x4, R20 ;  /* 0x0000000425247825 */ /* 0x001fc800078e0014 */
[--C-:B--2---:R-:W-:Y:S02]  /*0a50*/  IMAD.WIDE.U32 R10, R15, 0x4, R20.reuse ;  /* 0x000000040f0a7825 */ /* 0x104fe400078e0014 */
[----:B------:R-:W2:Y:S01]  /*0a60*/  LDG.E R36, desc[UR6][R36.64] ;  /* 0x0000000624247981 */ /* 0x000ea2000c1e1900 */
[C---:B-1----:R-:W-:Y:S01]  /*0a70*/  IADD3 R9, PT, PT, R6.reuse, 0x5c0, RZ ;  /* 0x000005c006097810 */ /* 0x042fe20007ffe0ff */
[----:B------:R-:W-:Y:S01]  /*0a80*/  IMAD.WIDE.U32 R30, R31, 0x4, R20 ;  /* 0x000000041f1e7825 */ /* 0x000fe200078e0014 */
[----:B------:R-:W-:-:S03]  /*0a90*/  IADD3 R15, PT, PT, R6, 0x5a0, RZ ;  /* 0x000005a0060f7810 */ /* 0x000fc60007ffe0ff */
[--C-:B------:R-:W-:Y:S01]  /*0aa0*/  IMAD.WIDE.U32 R8, R9, 0x4, R20.reuse ;  /* 0x0000000409087825 */ /* 0x100fe200078e0014 */
[----:B------:R0:W-:Y:S01]  /*0ab0*/  STS [R5+0xb00], R33 ;  /* 0x000b002105007388 */ /* 0x0001e20000000800 */
[C---:B------:R-:W-:Y:S02]  /*0ac0*/  IADD3 R35, PT, PT, R6.reuse, 0x600, RZ ;  /* 0x0000060006237810 */ /* 0x040fe40007ffe0ff */
[--C-:B------:R-:W-:Y:S01]  /*0ad0*/  IMAD.WIDE.U32 R14, R15, 0x4, R20.reuse ;  /* 0x000000040f0e7825 */ /* 0x100fe200078e0014 */
[----:B0-----:R-:W-:Y:S01]  /*0ae0*/  IADD3 R33, PT, PT, R6, 0x5e0, RZ ;  /* 0x000005e006217810 */ /* 0x001fe20007ffe0ff */
[----:B-----5:R0:W-:Y:S04]  /*0af0*/  STS [R5+0xc80], R22 ;  /* 0x000c801605007388 */ /* 0x0201e80000000800 */
[----:B------:R1:W-:Y:S04]  /*0b00*/  STS [R5+0xd80], R18 ;  /* 0x000d801205007388 */ /* 0x0003e80000000800 */
[----:B0-----:R-:W5:Y:S04]  /*0b10*/  LDG.E R22, desc[UR6][R30.64] ;  /* 0x000000061e167981 */ /* 0x001f68000c1e1900 */
[----:B-1----:R0:W5:Y:S04]  /*0b20*/  LDG.E R18, desc[UR6][R8.64] ;  /* 0x0000000608127981 */ /* 0x002168000c1e1900 */
[----:B------:R1:W-:Y:S04]  /*0b30*/  STS [R5+0xb80], R2 ;  /* 0x000b800205007388 */ /* 0x0003e80000000800 */
[----:B------:R1:W-:Y:S01]  /*0b40*/  STS [R5+0xd00], R16 ;  /* 0x000d001005007388 */ /* 0x0003e20000000800 */
[----:B0-----:R-:W-:-:S03]  /*0b50*/  IMAD.WIDE.U32 R8, R35, 0x4, R20 ;  /* 0x0000000423087825 */ /* 0x001fc600078e0014 */
[----:B-1----:R0:W5:Y:S04]  /*0b60*/  LDG.E R2, desc[UR6][R10.64] ;  /* 0x000000060a027981 */ /* 0x002168000c1e1900 */
[----:B------:R1:W5:Y:S01]  /*0b70*/  LDG.E R16, desc[UR6][R14.64] ;  /* 0x000000060e107981 */ /* 0x000362000c1e1900 */
[----:B0-----:R-:W-:-:S03]  /*0b80*/  IMAD.WIDE.U32 R10, R33, 0x4, R20 ;  /* 0x00000004210a7825 */ /* 0x001fc600078e0014 */
[----:B------:R0:W-:Y:S01]  /*0b90*/  STS [R5+0xc00], R4 ;  /* 0x000c000405007388 */ /* 0x0001e20000000800 */
[----:B-1----:R-:W-:-:S03]  /*0ba0*/  IADD3 R15, PT, PT, R6, 0x620, RZ ;  /* 0x00000620060f7810 */ /* 0x002fc60007ffe0ff */
[----:B------:R1:W-:Y:S04]  /*0bb0*/  STS [R5+0xf00], R27 ;  /* 0x000f001b05007388 */ /* 0x0003e80000000800 */
[----:B------:R1:W-:Y:S01]  /*0bc0*/  STS [R5+0xe00], R12 ;  /* 0x000e000c05007388 */ /* 0x0003e20000000800 */
[----:B------:R-:W-:-:S03]  /*0bd0*/  IMAD.WIDE.U32 R14, R15, 0x4, R20 ;  /* 0x000000040f0e7825 */ /* 0x000fc600078e0014 */
[----:B0-----:R0:W5:Y:S01]  /*0be0*/  LDG.E R4, desc[UR6][R10.64] ;  /* 0x000000060a047981 */ /* 0x001162000c1e1900 */
[----:B-1----:R-:W-:-:S03]  /*0bf0*/  IADD3 R27, PT, PT, R6, 0x640, RZ ;  /* 0x00000640061b7810 */ /* 0x002fc60007ffe0ff */
[----:B------:R1:W5:Y:S04]  /*0c00*/  LDG.E R31, desc[UR6][R14.64] ;  /* 0x000000060e1f7981 */ /* 0x000368000c1e1900 */
[----:B------:R1:W5:Y:S01]  /*0c10*/  LDG.E R12, desc[UR6][R8.64] ;  /* 0x00000006080c7981 */ /* 0x000362000c1e1900 */
[----:B0-----:R-:W-:Y:S01]  /*0c20*/  IMAD.WIDE.U32 R10, R27, 0x4, R20 ;  /* 0x000000041b0a7825 */ /* 0x001fe200078e0014 */
[----:B------:R-:W-:-:S04]  /*0c30*/  IADD3 R27, PT, PT, R6, 0x660, RZ ;  /* 0x00000660061b7810 */ /* 0x000fc80007ffe0ff */
[----:B------:R0:W5:Y:S01]  /*0c40*/  LDG.E R30, desc[UR6][R10.64] ;  /* 0x000000060a1e7981 */ /* 0x000162000c1e1900 */
[C---:B-1----:R-:W-:Y:S01]  /*0c50*/  IADD3 R15, PT, PT, R6.reuse, 0x6a0, RZ ;  /* 0x000006a0060f7810 */ /* 0x042fe20007ffe0ff */
[--C-:B------:R-:W-:Y:S02]  /*0c60*/  IMAD.WIDE.U32 R8, R27, 0x4, R20.reuse ;  /* 0x000000041b087825 */ /* 0x100fe400078e0014 */
[----:B------:R1:W-:Y:S02]  /*0c70*/  STS [R5+0xf80], R25 ;  /* 0x000f801905007388 */ /* 0x0003e40000000800 */
[----:B------:R-:W-:Y:S02]  /*0c80*/  IMAD.WIDE.U32 R14, R15, 0x4, R20 ;  /* 0x000000040f0e7825 */ /* 0x000fe400078e0014 */
[----:B------:R1:W5:Y:S01]  /*0c90*/  LDG.E R27, desc[UR6][R8.64] ;  /* 0x00000006081b7981 */ /* 0x000362000c1e1900 */
[C---:B0-----:R-:W-:Y:S02]  /*0ca0*/  IADD3 R11, PT, PT, R6.reuse, 0x6c0, RZ ;  /* 0x000006c0060b7810 */ /* 0x041fe40007ffe0ff */
[----:B-1----:R-:W-:-:S03]  /*0cb0*/  IADD3 R25, PT, PT, R6, 0x680, RZ ;  /* 0x0000068006197810 */ /* 0x002fc60007ffe0ff */
[--C-:B------:R-:W-:Y:S01]  /*0cc0*/  IMAD.WIDE.U32 R10, R11, 0x4, R20.reuse ;  /* 0x000000040b0a7825 */ /* 0x100fe200078e0014 */
[----:B------:R0:W-:Y:S01]  /*0cd0*/  STS [R5+0x1080], R26 ;  /* 0x0010801a05007388 */ /* 0x0001e20000000800 */
[C---:B------:R-:W-:Y:S02]  /*0ce0*/  IADD3 R35, PT, PT, R6.reuse, 0x720, RZ ;  /* 0x0000072006237810 */ /* 0x040fe40007ffe0ff */
[----:B------:R-:W-:Y:S02]  /*0cf0*/  IMAD.WIDE.U32 R8, R25, 0x4, R20 ;  /* 0x0000000419087825 */ /* 0x000fe400078e0014 */
[----:B------:R-:W5:Y:S04]  /*0d00*/  LDG.E R11, desc[UR6][R10.64] ;  /* 0x000000060a0b7981 */ /* 0x000f68000c1e1900 */
[----:B------:R1:W-:Y:S04]  /*0d10*/  STS [R5+0x1180], R19 ;  /* 0x0011801305007388 */ /* 0x0003e80000000800 */
[----:B0-----:R-:W5:Y:S04]  /*0d20*/  LDG.E R26, desc[UR6][R14.64] ;  /* 0x000000060e1a7981 */ /* 0x001f68000c1e1900 */
[----:B------:R0:W-:Y:S01]  /*0d30*/  STS [R5+0x1100], R34 ;  /* 0x0011002205007388 */ /* 0x0001e20000000800 */
[----:B-1----:R-:W-:-:S03]  /*0d40*/  IADD3 R19, PT, PT, R6, 0x700, RZ ;  /* 0x0000070006137810 */ /* 0x002fc60007ffe0ff */
[----:B------:R1:W5:Y:S01]  /*0d50*/  LDG.E R25, desc[UR6][R8.64] ;  /* 0x0000000608197981 */ /* 0x000362000c1e1900 */
[----:B0-----:R-:W-:-:S04]  /*0d60*/  IMAD.WIDE.U32 R34, R35, 0x4, R20 ;  /* 0x0000000423227825 */ /* 0x001fc800078e0014 */
[----:B-1----:R-:W-:Y:S02]  /*0d70*/  IMAD.WIDE.U32 R8, R19, 0x4, R20 ;  /* 0x0000000413087825 */ /* 0x002fe400078e0014 */
[----:B------:R-:W5:Y:S04]  /*0d80*/  LDG.E R34, desc[UR6][R34.64] ;  /* 0x0000000622227981 */ /* 0x000f68000c1e1900 */
[----:B------:R0:W5:Y:S04]  /*0d90*/  LDG.E R10, desc[UR6][R8.64] ;  /* 0x00000006080a7981 */ /* 0x000168000c1e1900 */
[----:B------:R1:W-:Y:S02]  /*0da0*/  STS [R5+0xe80], R29 ;  /* 0x000e801d05007388 */ /* 0x0003e40000000800 */
[----:B-1----:R-:W-:-:S02]  /*0db0*/  IADD3 R29, PT, PT, R6, 0x760, RZ ;  /* 0x00000760061d7810 */ /* 0x002fc40007ffe0ff */
[----:B------:R-:W-:Y:S04]  /*0dc0*/  STS [R5+0x1400], R7 ;  /* 0x0014000705007388 */ /* 0x000fe80000000800 */
[----:B---3--:R1:W-:Y:S02]  /*0dd0*/  STS [R5+0x1380], R28 ;  /* 0x0013801c05007388 */ /* 0x0083e40000000800 */
[----:B-1----:R-:W-:-:S05]  /*0de0*/  IMAD.WIDE.U32 R28, R29, 0x4, R20 ;  /* 0x000000041d1c7825 */ /* 0x002fca00078e0014 */
[----:B------:R1:W3:Y:S01]  /*0df0*/  LDG.E R7, desc[UR6][R28.64] ;  /* 0x000000061c077981 */ /* 0x0002e2000c1e1900 */
[C---:B------:R-:W-:Y:S02]  /*0e00*/  IADD3 R15, PT, PT, R6.reuse, 0x780, RZ ;  /* 0x00000780060f7810 */ /* 0x040fe40007ffe0ff */
[----:B------:R-:W-:-:S03]  /*0e10*/  IADD3 R33, PT, PT, R6, 0x740, RZ ;  /* 0x0000074006217810 */ /* 0x000fc60007ffe0ff */
[--C-:B------:R-:W-:Y:S01]  /*0e20*/  IMAD.WIDE.U32 R14, R15, 0x4, R20.reuse ;  /* 0x000000040f0e7825 */ /* 0x100fe200078e0014 */
[----:B0-----:R-:W-:Y:S01]  /*0e30*/  IADD3 R9, PT, PT, R6, 0x7a0, RZ ;  /* 0x000007a006097810 */ /* 0x001fe20007ffe0ff */
[----:B------:R0:W-:Y:S04]  /*0e40*/  STS [R5+0x1280], R32 ;  /* 0x0012802005007388 */ /* 0x0001e80000000800 */
[----:B------:R-:W3:Y:S01]  /*0e50*/  LDG.E R15, desc[UR6][R14.64] ;  /* 0x000000060e0f7981 */ /* 0x000ee2000c1e1900 */
[----:B------:R-:W-:-:S04]  /*0e60*/  IMAD.WIDE.U32 R8, R9, 0x4, R20 ;  /* 0x0000000409087825 */ /* 0x000fc800078e0014 */
[----:B0-----:R-:W-:Y:S01]  /*0e70*/  IMAD.WIDE.U32 R32, R33, 0x4, R20 ;  /* 0x0000000421207825 */ /* 0x001fe200078e0014 */
[----:B------:R0:W-:Y:S01]  /*0e80*/  STS [R5+0x1300], R17 ;  /* 0x0013001105007388 */ /* 0x0001e20000000800 */
[----:B------:R-:W-:-:S03]  /*0e90*/  IADD3 R37, PT, PT, R6, 0x6e0, RZ ;  /* 0x000006e006257810 */ /* 0x000fc60007ffe0ff */
[----:B----4-:R4:W-:Y:S01]  /*0ea0*/  STS [R5+0x1480], R13 ;  /* 0x0014800d05007388 */ /* 0x0109e20000000800 */
[----:B-1----:R-:W-:-:S03]  /*0eb0*/  IADD3 R29, PT, PT, R6, 0x7e0, RZ ;  /* 0x000007e0061d7810 */ /* 0x002fc60007ffe0ff */
[----:B0-----:R0:W3:Y:S04]  /*0ec0*/  LDG.E R17, desc[UR6][R32.64] ;  /* 0x0000000620117981 */ /* 0x0010e8000c1e1900 */
[----:B----4-:R1:W4:Y:S01]  /*0ed0*/  LDG.E R13, desc[UR6][R8.64] ;  /* 0x00000006080d7981 */ /* 0x010322000c1e1900 */
[----:B0-----:R-:W-:-:S03]  /*0ee0*/  IADD3 R33, PT, PT, R6, 0x7c0, RZ ;  /* 0x000007c006217810 */ /* 0x001fc60007ffe0ff */
[----:B--2---:R0:W-:Y:S01]  /*0ef0*/  STS [R5+0x1200], R36 ;  /* 0x0012002405007388 */ /* 0x0041e20000000800 */
[--C-:B------:R-:W-:Y:S01]  /*0f00*/  IMAD.WIDE.U32 R28, R29, 0x4, R20.reuse ;  /* 0x000000041d1c7825 */ /* 0x100fe200078e0014 */
[C---:B------:R-:W-:Y:S02]  /*0f10*/  IADD3 R19, PT, PT, R6.reuse, 0x840, RZ ;  /* 0x0000084006137810 */ /* 0x040fe40007ffe0ff */
[----:B------:R2:W-:Y:S01]  /*0f20*/  STS [R5+0x1000], R23 ;  /* 0x0010001705007388 */ /* 0x0005e20000000800 */
[----:B------:R-:W-:Y:S01]  /*0f30*/  IMAD.WIDE.U32 R32, R33, 0x4, R20 ;  /* 0x0000000421207825 */ /* 0x000fe200078e0014 */
[----:B-1----:R-:W-:-:S03]  /*0f40*/  IADD3 R9, PT, PT, R6, 0x820, RZ ;  /* 0x0000082006097810 */ /* 0x002fc60007ffe0ff */
[----:B0-----:R-:W-:Y:S01]  /*0f50*/  IMAD.WIDE.U32 R36, R37, 0x4, R20 ;  /* 0x0000000425247825 */ /* 0x001fe200078e0014 */
[----:B------:R0:W-:Y:S01]  /*0f60*/  STS [R5+0x1500], R24 ;  /* 0x0015001805007388 */ /* 0x0001e20000000800 */
[----:B--2---:R-:W-:-:S03]  /*0f70*/  IADD3 R23, PT, PT, R6, 0x800, RZ ;  /* 0x0000080006177810 */ /* 0x004fc60007ffe0ff */
[----:B------:R1:W2:Y:S01]  /*0f80*/  LDG.E R32, desc[UR6][R32.64] ;  /* 0x0000000620207981 */ /* 0x0002a2000c1e1900 */
[----:B------:R-:W-:-:S03]  /*0f90*/  IMAD.WIDE.U32 R8, R9, 0x4, R20 ;  /* 0x0000000409087825 */ /* 0x000fc600078e0014 */
[----:B------:R-:W2:Y:S01]  /*0fa0*/  LDG.E R36, desc[UR6][R36.64] ;  /* 0x0000000624247981 */ /* 0x000ea2000c1e1900 */
[----:B------:R-:W-:-:S03]  /*0fb0*/  IADD3 R35, PT, PT, R6, 0x860, RZ ;  /* 0x0000086006237810 */ /* 0x000fc60007ffe0ff */
[----:B-----5:R5:W-:Y:S01]  /*0fc0*/  STS [R5+0x1600], R22 ;  /* 0x0016001605007388 */ /* 0x020be20000000800 */
[----:B-1----:R-:W-:-:S03]  /*0fd0*/  IADD3 R33, PT, PT, R6, 0x880, RZ ;  /* 0x0000088006217810 */ /* 0x002fc60007ffe0ff */
[----:B------:R1:W-:Y:S04]  /*0fe0*/  STS [R5+0x1700], R18 ;  /* 0x0017001205007388 */ /* 0x0003e80000000800 */
[----:B0-----:R0:W2:Y:S01]  /*0ff0*/  LDG.E R24, desc[UR6][R28.64] ;  /* 0x000000061c187981 */ /* 0x0010a2000c1e1900 */
[----:B-----5:R-:W-:-:S03]  /*1000*/  IMAD.WIDE.U32 R22, R23, 0x4, R20 ;  /* 0x0000000417167825 */ /* 0x020fc600078e0014 */
[----:B------:R5:W2:Y:S01]  /*1010*/  LDG.E R14, desc[UR6][R8.64] ;  /* 0x00000006080e7981 */ /* 0x000aa2000c1e1900 */
[----:B-1----:R-:W-:-:S03]  /*1020*/  IMAD.WIDE.U32 R18, R19, 0x4, R20 ;  /* 0x0000000413127825 */ /* 0x002fc600078e0014 */
[----:B------:R1:W-:Y:S01]  /*1030*/  STS [R5+0x1580], R2 ;  /* 0x0015800205007388 */ /* 0x0003e20000000800 */
[----:B0-----:R-:W-:-:S03]  /*1040*/  IMAD.WIDE.U32 R28, R33, 0x4, R20 ;  /* 0x00000004211c7825 */ /* 0x001fc600078e0014 */
[----:B------:R0:W-:Y:S04]  /*1050*/  STS [R5+0x1680], R16 ;  /* 0x0016801005007388 */ /* 0x0001e80000000800 */
[----:B-1----:R1:W2:Y:S04]  /*1060*/  LDG.E R2, desc[UR6][R22.64] ;  /* 0x0000000616027981 */ /* 0x0022a8000c1e1900 */
[----:B0-----:R0:W2:Y:S01]  /*1070*/  LDG.E R16, desc[UR6][R18.64] ;  /* 0x0000000612107981 */ /* 0x0010a2000c1e1900 */
[C---:B-----5:R-:W-:Y:S02]  /*1080*/  IADD3 R9, PT, PT, R6.reuse, 0x8c0, RZ ;  /* 0x000008c006097810 */ /* 0x060fe40007ffe0ff */
[----:B-1----:R-:W-:Y:S01]  /*1090*/  IADD3 R23, PT, PT, R6, 0x8a0, RZ ;  /* 0x000008a006177810 */ /* 0x002fe20007ffe0ff */
[----:B------:R1:W-:Y:S01]  /*10a0*/  STS [R5+0x1780], R4 ;  /* 0x0017800405007388 */ /* 0x0003e20000000800 */
[----:B0-----:R-:W-:-:S04]  /*10b0*/  IMAD.WIDE.U32 R18, R35, 0x4, R20 ;  /* 0x0000000423127825 */ /* 0x001fc800078e0014 */
[--C-:B------:R-:W-:Y:S01]  /*10c0*/  IMAD.WIDE.U32 R22, R23, 0x4, R20.reuse ;  /* 0x0000000417167825 */ /* 0x100fe200078e0014 */
[----:B------:R0:W-:Y:S04]  /*10d0*/  STS [R5+0x1800], R12 ;  /* 0x0018000c05007388 */ /* 0x0001e80000000800 */
[----:B-1----:R-:W5:Y:S01]  /*10e0*/  LDG.E R4, desc[UR6][R28.64] ;  /* 0x000000061c047981 */ /* 0x002f62000c1e1900 */
[----:B------:R-:W-:-:S03]  /*10f0*/  IMAD.WIDE.U32 R8, R9, 0x4, R20 ;  /* 0x0000000409087825 */ /* 0x000fc600078e0014 */
[----:B0-----:R0:W5:Y:S04]  /*1100*/  LDG.E R12, desc[UR6][R18.64] ;  /* 0x00000006120c7981 */ /* 0x001168000c1e1900 */
[----:B------:R1:W-:Y:S04]  /*1110*/  STS [R5+0x1880], R31 ;  /* 0x0018801f05007388 */ /* 0x0003e80000000800 */
[----:B------:R0:W-:Y:S04]  /*1120*/  STS [R5+0x1900], R30 ;  /* 0x0019001e05007388 */ /* 0x0001e80000000800 */
[----:B-1----:R-:W5:Y:S04]  /*1130*/  LDG.E R31, desc[UR6][R22.64] ;  /* 0x00000006161f7981 */ /* 0x002f68000c1e1900 */
[----:B0-----:R0:W5:Y:S01]  /*1140*/  LDG.E R30, desc[UR6][R8.64] ;  /* 0x00000006081e7981 */ /* 0x001162000c1e1900 */
[----:B------:R-:W-:-:S03]  /*1150*/  IADD3 R33, PT, PT, R6, 0x8e0, RZ ;  /* 0x000008e006217810 */ /* 0x000fc60007ffe0ff */
[----:B------:R1:W-:Y:S02]  /*1160*/  STS [R5+0x1980], R27 ;  /* 0x0019801b05007388 */ /* 0x0003e40000000800 */
[----:B------:R-:W-:Y:S01]  /*1170*/  IMAD.WIDE.U32 R18, R33, 0x4, R20 ;  /* 0x0000000421127825 */ /* 0x000fe200078e0014 */
[C---:B------:R-:W-:Y:S01]  /*1180*/  IADD3 R29, PT, PT, R6.reuse, 0x900, RZ ;  /* 0x00000900061d7810 */ /* 0x040fe20007ffe0ff */
[----:B------:R1:W-:Y:S01]  /*1190*/  STS [R5+0x1a80], R26 ;  /* 0x001a801a05007388 */ /* 0x0003e20000000800 */
[----:B0-----:R-:W-:-:S03]  /*11a0*/  IADD3 R9, PT, PT, R6, 0x960, RZ ;  /* 0x0000096006097810 */ /* 0x001fc60007ffe0ff */
[----:B------:R0:W5:Y:S01]  /*11b0*/  LDG.E R18, desc[UR6][R18.64] ;  /* 0x0000000612127981 */ /* 0x000162000c1e1900 */
[----:B-1----:R-:W-:Y:S01]  /*11c0*/  IADD3 R27, PT, PT, R6, 0x940, RZ ;  /* 0x00000940061b7810 */ /* 0x002fe20007ffe0ff */
[----:B------:R-:W-:-:S04]  /*11d0*/  IMAD.WIDE.U32 R28, R29, 0x4, R20 ;  /* 0x000000041d1c7825 */ /* 0x000fc800078e0014 */
[--C-:B------:R-:W-:Y:S01]  /*11e0*/  IMAD.WIDE.U32 R26, R27, 0x4, R20.reuse ;  /* 0x000000041b1a7825 */ /* 0x100fe200078e0014 */
[----:B------:R1:W-:Y:S01]  /*11f0*/  STS [R5+0x1b00], R11 ;  /* 0x001b000b05007388 */ /* 0x0003e20000000800 */
[C---:B------:R-:W-:Y:S02]  /*1200*/  IADD3 R35, PT, PT, R6.reuse, 0x980, RZ ;  /* 0x0000098006237810 */ /* 0x040fe40007ffe0ff */
[--C-:B------:R-:W-:Y:S01]  /*1210*/  IMAD.WIDE.U32 R8, R9, 0x4, R20.reuse ;  /* 0x0000000409087825 */ /* 0x100fe200078e0014 */
[----:B------:R-:W5:Y:S04]  /*1220*/  LDG.E R29, desc[UR6][R28.64] ;  /* 0x000000061c1d7981 */ /* 0x000f68000c1e1900 */
[----:B-1----:R1:W5:Y:S04]  /*1230*/  LDG.E R11, desc[UR6][R26.64] ;  /* 0x000000061a0b7981 */ /* 0x002368000c1e1900 */
[----:B------:R0:W-:Y:S04]  /*1240*/  STS [R5+0x1c00], R10 ;  /* 0x001c000a05007388 */ /* 0x0001e80000000800 */
[----:B------:R1:W-:Y:S04]  /*1250*/  STS [R5+0x1c80], R34 ;  /* 0x001c802205007388 */ /* 0x0003e80000000800 */
[----:B0-----:R0:W5:Y:S01]  /*1260*/  LDG.E R10, desc[UR6][R8.64] ;  /* 0x00000006080a7981 */ /* 0x001162000c1e1900 */
[----:B-1----:R-:W-:Y:S01]  /*1270*/  IMAD.WIDE.U32 R34, R35, 0x4, R20 ;  /* 0x0000000423227825 */ /* 0x002fe200078e0014 */
[----:B------:R-:W-:-:S04]  /*1280*/  IADD3 R23, PT, PT, R6, 0x920, RZ ;  /* 0x0000092006177810 */ /* 0x000fc80007ffe0ff */
[----:B------:R-:W5:Y:S01]  /*1290*/  LDG.E R28, desc[UR6][R34.64] ;  /* 0x00000006221c7981 */ /* 0x000f62000c1e1900 */
[----:B------:R-:W-:Y:S01]  /*12a0*/  IMAD.WIDE.U32 R22, R23, 0x4, R20 ;  /* 0x0000000417167825 */ /* 0x000fe200078e0014 */
[C---:B------:R-:W-:Y:S02]  /*12b0*/  IADD3 R19, PT, PT, R6.reuse, 0x9c0, RZ ;  /* 0x000009c006137810 */ /* 0x040fe40007ffe0ff */
[----:B------:R-:W-:-:S03]  /*12c0*/  IADD3 R27, PT, PT, R6, 0x9e0, RZ ;  /* 0x000009e0061b7810 */ /* 0x000fc60007ffe0ff */
[----:B------:R-:W5:Y:S01]  /*12d0*/  LDG.E R23, desc[UR6][R22.64] ;  /* 0x0000000616177981 */ /* 0x000f62000c1e1900 */
[----:B0-----:R-:W-:-:S04]  /*12e0*/  IMAD.WIDE.U32 R8, R19, 0x4, R20 ;  /* 0x0000000413087825 */ /* 0x001fc800078e0014 */
[----:B------:R-:W-:Y:S01]  /*12f0*/  IMAD.WIDE.U32 R26, R27, 0x4, R20 ;  /* 0x000000041b1a7825 */ /* 0x000fe200078e0014 */
[----:B------:R-:W5:Y:S04]  /*1300*/  LDG.E R22, desc[UR6][R8.64] ;  /* 0x0000000608167981 */ /* 0x000f68000c1e1900 */
[----:B---3--:R0:W-:Y:S04]  /*1310*/  STS [R5+0x1d80], R7 ;  /* 0x001d800705007388 */ /* 0x0081e80000000800 */
[----:B0-----:R0:W3:Y:S04]  /*1320*/  LDG.E R7, desc[UR6][R26.64] ;  /* 0x000000061a077981 */ /* 0x0010e8000c1e1900 */
[----:B------:R1:W-:Y:S01]  /*1330*/  STS [R5+0x1e00], R15 ;  /* 0x001e000f05007388 */ /* 0x0003e20000000800 */
[----:B0-----:R-:W-:-:S02]  /*1340*/  IADD3 R27, PT, PT, R6, 0xa40, RZ ;  /* 0x00000a40061b7810 */ /* 0x001fc40007ffe0ff */
[----:B-1----:R-:W-:-:S03]  /*1350*/  IADD3 R15, PT, PT, R6, 0xa00, RZ ;  /* 0x00000a00060f7810 */ /* 0x002fc60007ffe0ff */
[----:B------:R-:W-:Y:S01]  /*1360*/  IMAD.WIDE.U32 R26, R27, 0x4, R20 ;  /* 0x000000041b1a7825 */ /* 0x000fe200078e0014 */
[----:B------:R-:W-:-:S03]  /*1370*/  IADD3 R35, PT, PT, R6, 0xa20, RZ ;  /* 0x00000a2006237810 */ /* 0x000fc60007ffe0ff */
[----:B------:R-:W-:Y:S01]  /*1380*/  IMAD.WIDE.U32 R8, R15, 0x4, R20 ;  /* 0x000000040f087825 */ /* 0x000fe200078e0014 */
[----:B----4-:R0:W-:Y:S01]  /*1390*/  STS [R5+0x1e80], R13 ;  /* 0x001e800d05007388 */ /* 0x0101e20000000800 */
[----:B------:R-:W-:-:S03]  /*13a0*/  IADD3 R37, PT, PT, R6, 0x9a0, RZ ;  /* 0x000009a006257810 */ /* 0x000fc60007ffe0ff */
[----:B------:R1:W4:Y:S01]  /*13b0*/  LDG.E R19, desc[UR6][R8.64] ;  /* 0x0000000608137981 */ /* 0x000322000c1e1900 */
[----:B0-----:R-:W-:-:S03]  /*13c0*/  IADD3 R13, PT, PT, R6, 0xa60, RZ ;  /* 0x00000a60060d7810 */ /* 0x001fc60007ffe0ff */
[----:B------:R0:W-:Y:S01]  /*13d0*/  STS [R5+0x1a00], R25 ;  /* 0x001a001905007388 */ /* 0x0001e20000000800 */
[----:B------:R-:W-:Y:S01]  /*13e0*/  IMAD.WIDE.U32 R34, R35, 0x4, R20 ;  /* 0x0000000423227825 */ /* 0x000fe200078e0014 */
[----:B------:R-:W-:-:S03]  /*13f0*/  IADD3 R15, PT, PT, R6, 0xa80, RZ ;  /* 0x00000a80060f7810 */ /* 0x000fc60007ffe0ff */
[----:B-1----:R-:W-:Y:S02]  /*1400*/  IMAD.WIDE.U32 R8, R13, 0x4, R20 ;  /* 0x000000040d087825 */ /* 0x002fe400078e0014 */
[----:B------:R1:W4:Y:S01]  /*1410*/  LDG.E R13, desc[UR6][R26.64] ;  /* 0x000000061a0d7981 */ /* 0x000322000c1e1900 */
[----:B0-----:R-:W-:-:S03]  /*1420*/  IADD3 R25, PT, PT, R6, 0xaa0, RZ ;  /* 0x00000aa006197810 */ /* 0x001fc60007ffe0ff */
[----:B------:R0:W-:Y:S04]  /*1430*/  STS [R5+0x1d00], R17 ;  /* 0x001d001105007388 */ /* 0x0001e80000000800 */
[----:B--2---:R2:W-:Y:S01]  /*1440*/  STS [R5+0x1b80], R36 ;  /* 0x001b802405007388 */ /* 0x0045e20000000800 */
[----:B-1----:R-:W-:-:S03]  /*1450*/  IMAD.WIDE.U32 R26, R15, 0x4, R20 ;  /* 0x000000040f1a7825 */ /* 0x002fc600078e0014 */
[----:B------:R1:W4:Y:S01]  /*1460*/  LDG.E R34, desc[UR6][R34.64] ;  /* 0x0000000622227981 */ /* 0x000322000c1e1900 */
[----:B0-----:R-:W-:-:S03]  /*1470*/  IADD3 R17, PT, PT, R6, 0xae0, RZ ;  /* 0x00000ae006117810 */ /* 0x001fc60007ffe0ff */
[----:B------:R0:W4:Y:S01]  /*1480*/  LDG.E R15, desc[UR6][R8.64] ;  /* 0x00000006080f7981 */ /* 0x000122000c1e1900 */
[----:B--2---:R-:W-:-:S03]  /*1490*/  IMAD.WIDE.U32 R36, R37, 0x4, R20 ;  /* 0x0000000425247825 */ /* 0x004fc600078e0014 */
[----:B------:R2:W-:Y:S01]  /*14a0*/  STS [R5+0x1f80], R24 ;  /* 0x001f801805007388 */ /* 0x0005e20000000800 */
[----:B-1----:R-:W-:-:S03]  /*14b0*/  IADD3 R35, PT, PT, R6, 0xb00, RZ ;  /* 0x00000b0006237810 */ /* 0x002fc60007ffe0ff */
[----:B------:R1:W-:Y:S01]  /*14c0*/  STS [R5+0x2080], R14 ;  /* 0x0020800e05007388 */ /* 0x0003e20000000800 */
[----:B------:R-:W-:-:S03]  /*14d0*/  IADD3 R33, PT, PT, R6, 0xac0, RZ ;  /* 0x00000ac006217810 */ /* 0x000fc60007ffe0ff */
[----:B------:R-:W4:Y:S01]  /*14e0*/  LDG.E R36, desc[UR6][R36.64] ;  /* 0x0000000624247981 */ /* 0x000f22000c1e1900 */
[----:B--2---:R-:W-:-:S05]  /*14f0*/  IMAD.WIDE.U32 R24, R25, 0x4, R20 ;  /* 0x0000000419187825 */ /* 0x004fca00078e0014 */
[----:B-1----:R1:W2:Y:S01]  /*1500*/  LDG.E R14, desc[UR6][R24.64] ;  /* 0x00000006180e7981 */ /* 0x0022a2000c1e1900 */
[----:B0-----:R-:W-:-:S03]  /*1510*/  IMAD.WIDE.U32 R8, R35, 0x4, R20 ;  /* 0x0000000423087825 */ /* 0x001fc600078e0014 */
[----:B------:R0:W-:Y:S04]  /*1520*/  STS [R5+0x2000], R2 ;  /* 0x0020000205007388 */ /* 0x0001e80000000800 */
[----:B------:R1:W-:Y:S04]  /*1530*/  STS [R5+0x2100], R16 ;  /* 0x0021001005007388 */ /* 0x0003e80000000800 */
[----:B0-----:R-:W2:Y:S01]  /*1540*/  LDG.E R2, desc[UR6][R26.64] ;  /* 0x000000061a027981 */ /* 0x001ea2000c1e1900 */
[----:B-1----:R-:W-:-:S03]  /*1550*/  IMAD.WIDE.U32 R16, R17, 0x4, R20 ;  /* 0x0000000411107825 */ /* 0x002fc600078e0014 */
[----:B------:R0:W-:Y:S04]  /*1560*/  STS [R5+0x1f00], R32 ;  /* 0x001f002005007388 */ /* 0x0001e80000000800 */
[----:B-----5:R1:W-:Y:S01]  /*1570*/  STS [R5+0x2200], R4 ;  /* 0x0022000405007388 */ /* 0x0203e20000000800 */
[----:B0-----:R-:W-:-:S03]  /*1580*/  IMAD.WIDE.U32 R32, R33, 0x4, R20 ;  /* 0x0000000421207825 */ /* 0x001fc600078e0014 */
[----:B------:R0:W-:Y:S04]  /*1590*/  STS [R5+0x2180], R12 ;  /* 0x0021800c05007388 */ /* 0x0001e80000000800 */
[----:B-1----:R1:W5:Y:S04]  /*15a0*/  LDG.E R4, desc[UR6][R16.64] ;  /* 0x0000000610047981 */ /* 0x002368000c1e1900 */
[----:B------:R-:W5:Y:S04]  /*15b0*/  LDG.E R32, desc[UR6][R32.64] ;  /* 0x0000000620207981 */ /* 0x000f68000c1e1900 */
[----:B0-----:R0:W5:Y:S04]  /*15c0*/  LDG.E R12, desc[UR6][R8.64] ;  /* 0x00000006080c7981 */ /* 0x001168000c1e1900 */
[----:B------:R1:W-:Y:S04]  /*15d0*/  STS [R5+0x2280], R31 ;  /* 0x0022801f05007388 */ /* 0x0003e80000000800 */
[----:B------:R0:W-:Y:S01]  /*15e0*/  STS [R5+0x2300], R30 ;  /* 0x0023001e05007388 */ /* 0x0001e20000000800 */
[----:B-1----:R-:W-:-:S05]  /*15f0*/  IADD3 R31, PT, PT, R6, 0xb40, RZ ;  /* 0x00000b40061f7810 */ /* 0x002fca0007ffe0ff */
[----:B0-----:R-:W-:Y:S01]  /*1600*/  IMAD.WIDE.U32 R30, R31, 0x4, R20 ;  /* 0x000000041f1e7825 */ /* 0x001fe200078e0014 */
[----:B------:R-:W-:-:S05]  /*1610*/  IADD3 R25, PT, PT, R6, 0xb60, RZ ;  /* 0x00000b6006197810 */ /* 0x000fca0007ffe0ff */
[----:B------:R-:W5:Y:S01]  /*1620*/  LDG.E R30, desc[UR6][R30.64] ;  /* 0x000000061e1e7981 */ /* 0x000f62000c1e1900 */
[----:B------:R-:W-:Y:S01]  /*1630*/  IMAD.WIDE.U32 R16, R25, 0x4, R20 ;  /* 0x0000000419107825 */ /* 0x000fe200078e0014 */
[C---:B------:R-:W-:Y:S02]  /*1640*/  IADD3 R25, PT, PT, R6.reuse, 0xb80, RZ ;  /* 0x00000b8006197810 */ /* 0x040fe40007ffe0ff */
[----:B------:R-:W-:-:S03]  /*1650*/  IADD3 R9, PT, PT, R6, 0xba0, RZ ;  /* 0x00000ba006097810 */ /* 0x000fc60007ffe0ff */
[--C-:B------:R-:W-:Y:S01]  /*1660*/  IMAD.WIDE.U32 R24, R25, 0x4, R20.reuse ;  /* 0x0000000419187825 */ /* 0x100fe200078e0014 */
[----:B------:R0:W-:Y:S03]  /*1670*/  STS [R5+0x2380], R18 ;  /* 0x0023801205007388 */ /* 0x0001e60000000800 */
[----:B------:R-:W-:Y:S01]  /*1680*/  IMAD.WIDE.U32 R8, R9, 0x4, R20 ;  /* 0x0000000409087825 */ /* 0x000fe200078e0014 */
[----:B------:R1:W-:Y:S01]  /*1690*/  STS [R5+0x2500], R11 ;  /* 0x0025000b05007388 */ /* 0x0003e20000000800 */
[----:B------:R-:W-:-:S03]  /*16a0*/  IADD3 R27, PT, PT, R6, 0xb20, RZ ;  /* 0x00000b20061b7810 */ /* 0x000fc60007ffe0ff */
[----:B------:R-:W5:Y:S04]  /*16b0*/  LDG.E R24, desc[UR6][R24.64] ;  /* 0x0000000618187981 */ /* 0x000f68000c1e1900 */
[----:B0-----:R-:W5:Y:S01]  /*16c0*/  LDG.E R18, desc[UR6][R16.64] ;  /* 0x0000000610127981 */ /* 0x001f62000c1e1900 */
[----:B-1----:R-:W-:-:S03]  /*16d0*/  IADD3 R11, PT, PT, R6, 0xc00, RZ ;  /* 0x00000c00060b7810 */ /* 0x002fc60007ffe0ff */
[----:B------:R0:W-:Y:S04]  /*16e0*/  STS [R5+0x2400], R29 ;  /* 0x0024001d05007388 */ /* 0x0001e80000000800 */
[----:B------:R1:W-:Y:S01]  /*16f0*/  STS [R5+0x2580], R10 ;  /* 0x0025800a05007388 */ /* 0x0003e20000000800 */
[----:B------:R-:W-:-:S03]  /*1700*/  IMAD.WIDE.U32 R26, R27, 0x4, R20 ;  /* 0x000000041b1a7825 */ /* 0x000fc600078e0014 */
[----:B0-----:R0:W5:Y:S01]  /*1710*/  LDG.E R29, desc[UR6][R8.64] ;  /* 0x00000006081d7981 */ /* 0x001162000c1e1900 */
[----:B-1----:R-:W-:-:S03]  /*1720*/  IMAD.WIDE.U32 R10, R11, 0x4, R20 ;  /* 0x000000040b0a7825 */ /* 0x002fc600078e0014 */
[----:B------:R1:W-:Y:S04]  /*1730*/  STS [R5+0x2600], R28 ;  /* 0x0026001c05007388 */ /* 0x0003e80000000800 */
[----:B------:R-:W5:Y:S04]  /*1740*/  LDG.E R26, desc[UR6][R26.64] ;  /* 0x000000061a1a7981 */ /* 0x000f68000c1e1900 */
[----:B-1----:R1:W5:Y:S01]  /*1750*/  LDG.E R28, desc[UR6][R10.64] ;  /* 0x000000060a1c7981 */ /* 0x002362000c1e1900 */
[----:B0-----:R-:W-:-:S03]  /*1760*/  IADD3 R9, PT, PT, R6, 0xc20, RZ ;  /* 0x00000c2006097810 */ /* 0x001fc60007ffe0ff */
[----:B------:R0:W-:Y:S04]  /*1770*/  STS [R5+0x2480], R23 ;  /* 0x0024801705007388 */ /* 0x0001e80000000800 */
[----:B------:R1:W-:Y:S01]  /*1780*/  STS [R5+0x2700], R22 ;  /* 0x0027001605007388 */ /* 0x0003e20000000800 */
[----:B0-----:R-:W-:Y:S01]  /*1790*/  IADD3 R23, PT, PT, R6, 0xc40, RZ ;  /* 0x00000c4006177810 */ /* 0x001fe20007ffe0ff */
[----:B------:R-:W-:-:S04]  /*17a0*/  IMAD.WIDE.U32 R8, R9, 0x4, R20 ;  /* 0x0000000409087825 */ /* 0x000fc800078e0014 */
[----:B-1----:R-:W-:Y:S02]  /*17b0*/  IMAD.WIDE.U32 R22, R23, 0x4, R20 ;  /* 0x0000000417167825 */ /* 0x002fe400078e0014 */
[----:B------:R-:W5:Y:S04]  /*17c0*/  LDG.E R9, desc[UR6][R8.64] ;  /* 0x0000000608097981 */ /* 0x000f68000c1e1900 */
[----:B---3--:R0:W-:Y:S04]  /*17d0*/  STS [R5+0x2780], R7 ;  /* 0x0027800705007388 */ /* 0x0081e80000000800 */
[----:B0-----:R0:W3:Y:S01]  /*17e0*/  LDG.E R7, desc[UR6][R22.64] ;  /* 0x0000000616077981 */ /* 0x0010e2000c1e1900 */
[----:B------:R-:W-:-:S02]  /*17f0*/  IADD3 R11, PT, PT, R6, 0xc80, RZ ;  /* 0x00000c80060b7810 */ /* 0x000fc40007ffe0ff */
[----:B------:R-:W-:-:S03]  /*1800*/  IADD3 R17, PT, PT, R6, 0xbe0, RZ ;  /* 0x00000be006117810 */ /* 0x000fc60007ffe0ff */
[----:B------:R-:W-:Y:S01]  /*1810*/  IMAD.WIDE.U32 R10, R11, 0x4, R20 ;  /* 0x000000040b0a7825 */ /* 0x000fe200078e0014 */
[----:B0-----:R-:W-:-:S03]  /*1820*/  IADD3 R23, PT, PT, R6, 0xcc0, RZ ;  /* 0x00000cc006177810 */ /* 0x001fc60007ffe0ff */
[--C-:B------:R-:W-:Y:S01]  /*1830*/  IMAD.WIDE.U32 R16, R17, 0x4, R20.reuse ;  /* 0x0000000411107825 */ /* 0x100fe200078e0014 */
[----:B------:R0:W3:Y:S01]  /*1840*/  LDG.E R8, desc[UR6][R10.64] ;  /* 0x000000060a087981 */ /* 0x0000e2000c1e1900 */
[C---:B------:R-:W-:Y:S02]  /*1850*/  IADD3 R37, PT, PT, R6.reuse, 0xbc0, RZ ;  /* 0x00000bc006257810 */ /* 0x040fe40007ffe0ff */
[----:B------:R-:W-:Y:S01]  /*1860*/  IMAD.WIDE.U32 R22, R23, 0x4, R20 ;  /* 0x0000000417167825 */ /* 0x000fe200078e0014 */
[----:B------:R1:W3:Y:S01]  /*1870*/  LDG.E R31, desc[UR6][R16.64] ;  /* 0x00000006101f7981 */ /* 0x0002e2000c1e1900 */
[----:B------:R-:W-:-:S03]  /*1880*/  IADD3 R25, PT, PT, R6, 0xc60, RZ ;  /* 0x00000c6006197810 */ /* 0x000fc60007ffe0ff */
[----:B----4-:R4:W-:Y:S02]  /*1890*/  STS [R5+0x2900], R13 ;  /* 0x0029000d05007388 */ /* 0x0109e40000000800 */
[----:B----4-:R-:W-:-:S05]  /*18a0*/  IADD3 R13, PT, PT, R6, 0xce0, RZ ;  /* 0x00000ce0060d7810 */ /* 0x010fca0007ffe0ff */
[--C-:B0-----:R-:W-:Y:S01]  /*18b0*/  IMAD.WIDE.U32 R10, R13, 0x4, R20.reuse ;  /* 0x000000040d0a7825 */ /* 0x101fe200078e0014 */
[----:B------:R0:W-:Y:S01]  /*18c0*/  STS [R5+0x2980], R15 ;  /* 0x0029800f05007388 */ /* 0x0001e20000000800 */
[C---:B------:R-:W-:Y:S02]  /*18d0*/  IADD3 R13, PT, PT, R6.reuse, 0xd40, RZ ;  /* 0x00000d40060d7810 */ /* 0x040fe40007ffe0ff */
[C---:B-1----:R-:W-:Y:S02]  /*18e0*/  IADD3 R17, PT, PT, R6.reuse, 0xca0, RZ ;  /* 0x00000ca006117810 */ /* 0x042fe40007ffe0ff */
[----:B0-----:R-:W-:Y:S01]  /*18f0*/  IADD3 R15, PT, PT, R6, 0xd00, RZ ;  /* 0x00000d00060f7810 */ /* 0x001fe20007ffe0ff */
[----:B------:R0:W-:Y:S02]  /*1900*/  STS [R5+0x2680], R36 ;  /* 0x0026802405007388 */ /* 0x0001e40000000800 */
[--C-:B------:R-:W-:Y:S02]  /*1910*/  IMAD.WIDE.U32 R16, R17, 0x4, R20.reuse ;  /* 0x0000000411107825 */ /* 0x100fe400078e0014 */
[----:B--2---:R1:W-:Y:S02]  /*1920*/  STS [R5+0x2a80], R14 ;  /* 0x002a800e05007388 */ /* 0x0043e40000000800 */
[----:B0-----:R-:W-:-:S02]  /*1930*/  IMAD.WIDE.U32 R36, R37, 0x4, R20 ;  /* 0x0000000425247825 */ /* 0x001fc400078e0014 */
[----:B------:R-:W-:Y:S04]  /*1940*/  STS [R5+0x2800], R19 ;  /* 0x0028001305007388 */ /* 0x000fe80000000800 */
[----:B------:R-:W2:Y:S04]  /*1950*/  LDG.E R33, desc[UR6][R36.64] ;  /* 0x0000000624217981 */ /* 0x000ea8000c1e1900 */
[----:B-1----:R0:W4:Y:S04]  /*1960*/  LDG.E R14, desc[UR6][R10.64] ;  /* 0x000000060a0e7981 */ /* 0x002128000c1e1900 */
[----:B------:R1:W-:Y:S01]  /*1970*/  STS [R5+0x2a00], R2 ;  /* 0x002a000205007388 */ /* 0x0003e20000000800 */
[----:B------:R-:W-:-:S03]  /*1980*/  IADD3 R35, PT, PT, R6, 0xd20, RZ ;  /* 0x00000d2006237810 */ /* 0x000fc60007ffe0ff */
[----:B------:R-:W4:Y:S01]  /*1990*/  LDG.E R16, desc[UR6][R16.64] ;  /* 0x0000000610107981 */ /* 0x000f22000c1e1900 */
[--C-:B0-----:R-:W-:Y:S01]  /*19a0*/  IMAD.WIDE.U32 R10, R13, 0x4, R20.reuse ;  /* 0x000000040d0a7825 */ /* 0x101fe200078e0014 */
[----:B------:R-:W-:Y:S02]  /*19b0*/  IADD3 R13, PT, PT, R6, 0xd60, RZ ;  /* 0x00000d60060d7810 */ /* 0x000fe40007ffe0ff */
[----:B-1----:R0:W4:Y:S01]  /*19c0*/  LDG.E R2, desc[UR6][R22.64] ;  /* 0x0000000616027981 */ /* 0x002122000c1e1900 */
[----:B------:R-:W-:-:S06]  /*19d0*/  IMAD.WIDE.U32 R36, R25, 0x4, R20 ;  /* 0x0000000419247825 */ /* 0x000fcc00078e0014 */
[----:B------:R-:W4:Y:S01]  /*19e0*/  LDG.E R36, desc[UR6][R36.64] ;  /* 0x0000000624247981 */ /* 0x000f22000c1e1900 */
[----:B0-----:R-:W-:Y:S01]  /*19f0*/  IMAD.WIDE.U32 R22, R15, 0x4, R20 ;  /* 0x000000040f167825 */ /* 0x001fe200078e0014 */
[C---:B------:R-:W-:Y:S02]  /*1a00*/  IADD3 R15, PT, PT, R6.reuse, 0xd80, RZ ;  /* 0x00000d80060f7810 */ /* 0x040fe40007ffe0ff */
[----:B-----5:R0:W-:Y:S04]  /*1a10*/  STS [R5+0x2b80], R4 ;  /* 0x002b800405007388 */ /* 0x0201e80000000800 */
[----:B------:R1:W5:Y:S04]  /*1a20*/  LDG.E R19, desc[UR6][R22.64] ;  /* 0x0000000616137981 */ /* 0x000368000c1e1900 */
[----:B------:R1:W-:Y:S04]  /*1a30*/  STS [R5+0x2c00], R12 ;  /* 0x002c000c05007388 */ /* 0x0003e80000000800 */
[----:B0-----:R0:W5:Y:S01]  /*1a40*/  LDG.E R4, desc[UR6][R10.64] ;  /* 0x000000060a047981 */ /* 0x001162000c1e1900 */
[----:B-1----:R-:W-:-:S03]  /*1a50*/  IADD3 R23, PT, PT, R6, 0xda0, RZ ;  /* 0x00000da006177810 */ /* 0x002fc60007ffe0ff */
[----:B------:R1:W-:Y:S01]  /*1a60*/  STS [R5+0x2b00], R32 ;  /* 0x002b002005007388 */ /* 0x0003e20000000800 */
[----:B0-----:R-:W-:-:S04]  /*1a70*/  IMAD.WIDE.U32 R10, R13, 0x4, R20 ;  /* 0x000000040d0a7825 */ /* 0x001fc800078e0014 */
[--C-:B------:R-:W-:Y:S01]  /*1a80*/  IMAD.WIDE.U32 R12, R15, 0x4, R20.reuse ;  /* 0x000000040f0c7825 */ /* 0x100fe200078e0014 */
[----:B------:R-:W-:Y:S01]  /*1a90*/  IADD3 R15, PT, PT, R6, 0xde0, RZ ;  /* 0x00000de0060f7810 */ /* 0x000fe20007ffe0ff */
[----:B-1----:R0:W5:Y:S02]  /*1aa0*/  LDG.E R32, desc[UR6][R10.64] ;  /* 0x000000060a207981 */ /* 0x002164000c1e1900 */
[--C-:B------:R-:W-:Y:S02]  /*1ab0*/  IMAD.WIDE.U32 R22, R23, 0x4, R20.reuse ;  /* 0x0000000417167825 */ /* 0x100fe400078e0014 */
[----:B------:R1:W-:Y:S04]  /*1ac0*/  STS [R5+0x2880], R34 ;  /* 0x0028802205007388 */ /* 0x0003e80000000800 */
[----:B------:R1:W-:Y:S01]  /*1ad0*/  STS [R5+0x2d00], R30 ;  /* 0x002d001e05007388 */ /* 0x0003e20000000800 */
[----:B0-----:R-:W-:-:S03]  /*1ae0*/  IMAD.WIDE.U32 R10, R15, 0x4, R20 ;  /* 0x000000040f0a7825 */ /* 0x001fc600078e0014 */
[----:B------:R0:W5:Y:S01]  /*1af0*/  LDG.E R12, desc[UR6][R12.64] ;  /* 0x000000060c0c7981 */ /* 0x000162000c1e1900 */
[----:B-1----:R-:W-:-:S03]  /*1b00*/  IMAD.WIDE.U32 R34, R35, 0x4, R20 ;  /* 0x0000000423227825 */ /* 0x002fc600078e0014 */
[----:B------:R-:W5:Y:S04]  /*1b10*/  LDG.E R15, desc[UR6][R10.64] ;  /* 0x000000060a0f7981 */ /* 0x000f68000c1e1900 */
[----:B------:R-:W5:Y:S04]  /*1b20*/  LDG.E R34, desc[UR6][R34.64] ;  /* 0x0000000622227981 */ /* 0x000f68000c1e1900 */
[----:B------:R1:W5:Y:S01]  /*1b30*/  LDG.E R30, desc[UR6][R22.64] ;  /* 0x00000006161e7981 */ /* 0x000362000c1e1900 */
[C---:B0-----:R-:W-:Y:S02]  /*1b40*/  IADD3 R13, PT, PT, R6.reuse, 0xe20, RZ ;  /* 0x00000e20060d7810 */ /* 0x041fe40007ffe0ff */
[----:B------:R-:W-:Y:S01]  /*1b50*/  IADD3 R25, PT, PT, R6, 0xe00, RZ ;  /* 0x00000e0006197810 */ /* 0x000fe20007ffe0ff */
[----:B------:R0:W-:Y:S02]  /*1b60*/  STS [R5+0x2d80], R18 ;  /* 0x002d801205007388 */ /* 0x0001e40000000800 */
[----:B-1----:R-:W-:-:S02]  /*1b70*/  IMAD.WIDE.U32 R22, R13, 0x4, R20 ;  /* 0x000000040d167825 */ /* 0x002fc400078e0014 */
[----:B------:R1:W-:Y:S04]  /*1b80*/  STS [R5+0x2e00], R24 ;  /* 0x002e001805007388 */ /* 0x0003e80000000800 */
[----:B0-----:R-:W5:Y:S01]  /*1b90*/  LDG.E R18, desc[UR6][R22.64] ;  /* 0x0000000616127981 */ /* 0x001f62000c1e1900 */
[----:B-1----:R-:W-:-:S03]  /*1ba0*/  IMAD.WIDE.U32 R24, R25, 0x4, R20 ;  /* 0x0000000419187825 */ /* 0x002fc600078e0014 */
[----:B------:R0:W-:Y:S04]  /*1bb0*/  STS [R5+0x2e80], R29 ;  /* 0x002e801d05007388 */ /* 0x0001e80000000800 */
[----:B------:R1:W5:Y:S01]  /*1bc0*/  LDG.E R13, desc[UR6][R24.64] ;  /* 0x00000006180d7981 */ /* 0x000362000c1e1900 */
[C---:B------:R-:W-:Y:S02]  /*1bd0*/  IADD3 R27, PT, PT, R6.reuse, 0xdc0, RZ ;  /* 0x00000dc0061b7810 */ /* 0x040fe40007ffe0ff */
[C---:B0-----:R-:W-:Y:S01]  /*1be0*/  IADD3 R29, PT, PT, R6.reuse, 0xe60, RZ ;  /* 0x00000e60061d7810 */ /* 0x041fe20007ffe0ff */
[----:B------:R0:W-:Y:S01]  /*1bf0*/  STS [R5+0x3000], R28 ;  /* 0x0030001c05007388 */ /* 0x0001e20000000800 */
[----:B-1----:R-:W-:-:S03]  /*1c00*/  IADD3 R25, PT, PT, R6, 0xea0, RZ ;  /* 0x00000ea006197810 */ /* 0x002fc60007ffe0ff */
[----:B------:R1:W-:Y:S02]  /*1c10*/  STS [R5+0x2c80], R26 ;  /* 0x002c801a05007388 */ /* 0x0003e40000000800 */
[----:B------:R-:W-:-:S04]  /*1c20*/  IMAD.WIDE.U32 R24, R25, 0x4, R20 ;  /* 0x0000000419187825 */ /* 0x000fc800078e0014 */
[--C-:B0-----:R-:W-:Y:S02]  /*1c30*/  IMAD.WIDE.U32 R28, R29, 0x4, R20.reuse ;  /* 0x000000041d1c7825 */ /* 0x101fe400078e0014 */
[----:B------:R-:W5:Y:S02]  /*1c40*/  LDG.E R24, desc[UR6][R24.64] ;  /* 0x0000000618187981 */ /* 0x000f64000c1e1900 */
[----:B-1----:R-:W-:Y:S02]  /*1c50*/  IMAD.WIDE.U32 R26, R27, 0x4, R20 ;  /* 0x000000041b1a7825 */ /* 0x002fe400078e0014 */
[----:B------:R-:W5:Y:S04]  /*1c60*/  LDG.E R28, desc[UR6][R28.64] ;  /* 0x000000061c1c7981 */ /* 0x000f68000c1e1900 */
[----:B------:R0:W5:Y:S01]  /*1c70*/  LDG.E R17, desc[UR6][R26.64] ;  /* 0x000000061a117981 */ /* 0x000162000c1e1900 */
[----:B------:R-:W-:-:S02]  /*1c80*/  IADD3 R23, PT, PT, R6, 0xec0, RZ ;  /* 0x00000ec006177810 */ /* 0x000fc40007ffe0ff */
[----:B0-----:R-:W-:-:S03]  /*1c90*/  IADD3 R27, PT, PT, R6, 0xe40, RZ ;  /* 0x00000e40061b7810 */ /* 0x001fc60007ffe0ff */
[----:B------:R-:W-:-:S04]  /*1ca0*/  IMAD.WIDE.U32 R22, R23, 0x4, R20 ;  /* 0x0000000417167825 */ /* 0x000fc800078e0014 */
[--C-:B------:R-:W-:Y:S01]  /*1cb0*/  IMAD.WIDE.U32 R10, R27, 0x4, R20.reuse ;  /* 0x000000041b0a7825 */ /* 0x100fe200078e0014 */
[C---:B------:R-:W-:Y:S01]  /*1cc0*/  IADD3 R27, PT, PT, R6.reuse, 0xe80, RZ ;  /* 0x00000e80061b7810 */ /* 0x040fe20007ffe0ff */
[----:B------:R0:W-:Y:S04]  /*1cd0*/  STS [R5+0x3080], R9 ;  /* 0x0030800905007388 */ /* 0x0001e80000000800 */
[----:B------:R-:W-:Y:S01]  /*1ce0*/  IMAD.WIDE.U32 R26, R27, 0x4, R20 ;  /* 0x000000041b1a7825 */ /* 0x000fe200078e0014 */
[----:B------:R-:W5:Y:S04]  /*1cf0*/  LDG.E R11, desc[UR6][R10.64] ;  /* 0x000000060a0b7981 */ /* 0x000f68000c1e1900 */
[----:B0-----:R0:W5:Y:S04]  /*1d00*/  LDG.E R9, desc[UR6][R26.64] ;  /* 0x000000061a097981 */ /* 0x001168000c1e1900 */
[----:B---3--:R1:W-:Y:S04]  /*1d10*/  STS [R5+0x3100], R7 ;  /* 0x0031000705007388 */ /* 0x0083e80000000800 */
[----:B-1----:R1:W3:Y:S01]  /*1d20*/  LDG.E R7, desc[UR6][R22.64] ;  /* 0x0000000616077981 */ /* 0x0022e2000c1e1900 */
[----:B0-----:R-:W-:-:S02]  /*1d30*/  IADD3 R27, PT, PT, R6, 0xf00, RZ ;  /* 0x00000f00061b7810 */ /* 0x001fc40007ffe0ff */
[----:B------:R-:W-:-:S03]  /*1d40*/  IADD3 R25, PT, PT, R6, 0xf40, RZ ;  /* 0x00000f4006197810 */ /* 0x000fc60007ffe0ff */
[--C-:B------:R-:W-:Y:S01]  /*1d50*/  IMAD.WIDE.U32 R26, R27, 0x4, R20.reuse ;  /* 0x000000041b1a7825 */ /* 0x100fe200078e0014 */
[----:B------:R0:W-:Y:S01]  /*1d60*/  STS [R5+0x3200], R8 ;  /* 0x0032000805007388 */ /* 0x0001e20000000800 */
[C---:B-1----:R-:W-:Y:S02]  /*1d70*/  IADD3 R23, PT, PT, R6.reuse, 0xf20, RZ ;  /* 0x00000f2006177810 */ /* 0x042fe40007ffe0ff */
[----:B------:R-:W-:Y:S01]  /*1d80*/  IADD3 R37, PT, PT, R6, 0xee0, RZ ;  /* 0x00000ee006257810 */ /* 0x000fe20007ffe0ff */
[----:B0-----:R0:W3:Y:S02]  /*1d90*/  LDG.E R8, desc[UR6][R26.64] ;  /* 0x000000061a087981 */ /* 0x0010e4000c1e1900 */
[----:B0-----:R-:W-:-:S04]  /*1da0*/  IMAD.WIDE.U32 R26, R23, 0x4, R20 ;  /* 0x00000004171a7825 */ /* 0x001fc800078e0014 */
[--C-:B------:R-:W-:Y:S01]  /*1db0*/  IMAD.WIDE.U32 R22, R25, 0x4, R20.reuse ;  /* 0x0000000419167825 */ /* 0x100fe200078e0014 */
[----:B------:R0:W-:Y:S01]  /*1dc0*/  STS [R5+0x2f80], R31 ;  /* 0x002f801f05007388 */ /* 0x0001e20000000800 */
[C---:B------:R-:W-:Y:S02]  /*1dd0*/  IADD3 R35, PT, PT, R6.reuse, 0xfe0, RZ ;  /* 0x00000fe006237810 */ /* 0x040fe40007ffe0ff */
[C---:B0-----:R-:W-:Y:S01]  /*1de0*/  IADD3 R31, PT, PT, R6.reuse, 0x1020, RZ ;  /* 0x00001020061f7810 */ /* 0x041fe20007ffe0ff */
[----:B--2---:R0:W-:Y:S02]  /*1df0*/  STS [R5+0x2f00], R33 ;  /* 0x002f002105007388 */ /* 0x0041e40000000800 */
[----:B0-----:R-:W-:Y:S02]  /*1e00*/  IADD3 R33, PT, PT, R6, 0xf60, RZ ;  /* 0x00000f6006217810 */ /* 0x001fe40007ffe0ff */
[----:B----4-:R0:W-:Y:S04]  /*1e10*/  STS [R5+0x3280], R16 ;  /* 0x0032801005007388 */ /* 0x0101e80000000800 */
[----:B0-----:R0:W2:Y:S04]  /*1e20*/  LDG.E R16, desc[UR6][R22.64] ;  /* 0x0000000616107981 */ /* 0x0010a8000c1e1900 */
[----:B------:R1:W-:Y:S04]  /*1e30*/  STS [R5+0x3180], R36 ;  /* 0x0031802405007388 */ /* 0x0003e80000000800 */
[----:B-----5:R4:W-:Y:S01]  /*1e40*/  STS [R5+0x3400], R19 ;  /* 0x0034001305007388 */ /* 0x0209e20000000800 */
[----:B-1----:R-:W-:-:S03]  /*1e50*/  IMAD.WIDE.U32 R36, R37, 0x4, R20 ;  /* 0x0000000425247825 */ /* 0x002fc600078e0014 */
[----:B------:R1:W-:Y:S04]  /*1e60*/  STS [R5+0x3300], R2 ;  /* 0x0033000205007388 */ /* 0x0003e80000000800 */
[----:B------:R5:W-:Y:S01]  /*1e70*/  STS [R5+0x3500], R4 ;  /* 0x0035000405007388 */ /* 0x000be20000000800 */
[----:B----4-:R-:W-:-:S03]  /*1e80*/  IADD3 R19, PT, PT, R6, 0xfa0, RZ ;  /* 0x00000fa006137810 */ /* 0x010fc60007ffe0ff */
[----:B------:R4:W2:Y:S02]  /*1e90*/  LDG.E R10, desc[UR6][R36.64] ;  /* 0x00000006240a7981 */ /* 0x0008a4000c1e1900 */
[----:B0-----:R-:W-:Y:S02]  /*1ea0*/  IMAD.WIDE.U32 R22, R19, 0x4, R20 ;  /* 0x0000000413167825 */ /* 0x001fe400078e0014 */
[----:B-1----:R0:W2:Y:S01]  /*1eb0*/  LDG.E R2, desc[UR6][R26.64] ;  /* 0x000000061a027981 */ /* 0x0020a2000c1e1900 */
[----:B------:R-:W-:-:S03]  /*1ec0*/  IADD3 R19, PT, PT, R6, 0x1000, RZ ;  /* 0x0000100006137810 */ /* 0x000fc60007ffe0ff */
[----:B-----5:R1:W5:Y:S01]  /*1ed0*/  LDG.E R4, desc[UR6][R22.64] ;  /* 0x0000000616047981 */ /* 0x020362000c1e1900 */
[----:B----4-:R-:W-:-:S03]  /*1ee0*/  IADD3 R37, PT, PT, R6, 0xf80, RZ ;  /* 0x00000f8006257810 */ /* 0x010fc60007ffe0ff */
[----:B------:R4:W-:Y:S01]  /*1ef0*/  STS [R5+0x3580], R32 ;  /* 0x0035802005007388 */ /* 0x0009e20000000800 */
[C---:B0-----:R-:W-:Y:S02]  /*1f00*/  IADD3 R27, PT, PT, R6.reuse, 0xfc0, RZ ;  /* 0x00000fc0061b7810 */ /* 0x041fe40007ffe0ff */
[----:B-1----:R-:W-:Y:S01]  /*1f10*/  IADD3 R23, PT, PT, R6, 0x1040, RZ ;  /* 0x0000104006177810 */ /* 0x002fe20007ffe0ff */
[--C-:B----4-:R-:W-:Y:S01]  /*1f20*/  IMAD.WIDE.U32 R32, R33, 0x4, R20.reuse ;  /* 0x0000000421207825 */ /* 0x110fe200078e0014 */
[----:B------:R0:W-:Y:S04]  /*1f30*/  STS [R5+0x3380], R14 ;  /* 0x0033800e05007388 */ /* 0x0001e80000000800 */
[----:B------:R1:W-:Y:S01]  /*1f40*/  STS [R5+0x3780], R15 ;  /* 0x0037800f05007388 */ /* 0x0003e20000000800 */
[----:B------:R-:W-:-:S03]  /*1f50*/  IMAD.WIDE.U32 R36, R37, 0x4, R20 ;  /* 0x0000000425247825 */ /* 0x000fc600078e0014 */
[----:B------:R4:W-:Y:S01]  /*1f60*/  STS [R5+0x3480], R34 ;  /* 0x0034802205007388 */ /* 0x0009e20000000800 */
[----:B------:R-:W-:-:S03]  /*1f70*/  IMAD.WIDE.U32 R26, R27, 0x4, R20 ;  /* 0x000000041b1a7825 */ /* 0x000fc600078e0014 */
[----:B0-----:R0:W5:Y:S01]  /*1f80*/  LDG.E R14, desc[UR6][R32.64] ;  /* 0x00000006200e7981 */ /* 0x001162000c1e1900 */
[C---:B-1----:R-:W-:Y:S01]  /*1f90*/  IADD3 R15, PT, PT, R6.reuse, 0x1060, RZ ;  /* 0x00001060060f7810 */ /* 0x042fe20007ffe0ff */
[--C-:B------:R-:W-:Y:S02]  /*1fa0*/  IMAD.WIDE.U32 R22, R23, 0x4, R20.reuse ;  /* 0x0000000417167825 */ /* 0x100fe400078e0014 */
[----:B------:R1:W-:Y:S02]  /*1fb0*/  STS [R5+0x3680], R30 ;  /* 0x0036801e05007388 */ /* 0x0003e40000000800 */
[--C-:B----4-:R-:W-:Y:S02]  /*1fc0*/  IMAD.WIDE.U32 R34, R35, 0x4, R20.reuse ;  /* 0x0000000423227825 */ /* 0x110fe400078e0014 */
[----:B------:R4:W-:Y:S02]  /*1fd0*/  STS [R5+0x3880], R18 ;  /* 0x0038801205007388 */ /* 0x0009e40000000800 */
[--C-:B0-----:R-:W-:Y:S01]  /*1fe0*/  IMAD.WIDE.U32 R32, R19, 0x4, R20.reuse ;  /* 0x0000000413207825 */ /* 0x101fe200078e0014 */
[----:B------:R-:W-:Y:S01]  /*1ff0*/  IADD3 R29, PT, PT, R6, 0x10c0, RZ ;  /* 0x000010c0061d7810 */ /* 0x000fe20007ffe0ff */
[----:B------:R0:W-:Y:S02]  /*2000*/  STS [R5+0x3600], R12 ;  /* 0x0036000c05007388 */ /* 0x0001e40000000800 */
[----:B-1----:R-:W-:-:S02]  /*2010*/  IMAD.WIDE.U32 R30, R31, 0x4, R20 ;  /* 0x000000041f1e7825 */ /* 0x002fc400078e0014 */
[----:B------:R-:W5:Y:S02]  /*2020*/  LDG.E R34, desc[UR6][R34.64] ;  /* 0x0000000622227981 */ /* 0x000f64000c1e1900 */
[----:B------:R-:W-:Y:S01]  /*2030*/  IMAD.WIDE.U32 R20, R15, 0x4, R20 ;  /* 0x000000040f147825 */ /* 0x000fe200078e0014 */
[----:B----4-:R-:W1:Y:S01]  /*2040*/  LDC.64 R18, c[0x0][0x380] ;  /* 0x0000e000ff127b82 */ /* 0x010e620000000a00 */
[----:B------:R-:W4:Y:S04]  /*2050*/  LDG.E R30, desc[UR6][R30.64] ;  /* 0x000000061e1e7981 */ /* 0x000f28000c1e1900 */
[----:B------:R0:W5:Y:S04]  /*2060*/  LDG.E R15, desc[UR6][R20.64] ;  /* 0x00000006140f7981 */ /* 0x000168000c1e1900 */
[----:B0-----:R0:W5:Y:S04]  /*2070*/  LDG.E R12, desc[UR6][R26.64] ;  /* 0x000000061a0c7981 */ /* 0x001168000c1e1900 */
[----:B------:R-:W5:Y:S01]  /*2080*/  LDG.E R22, desc[UR6][R22.64] ;  /* 0x0000000616167981 */ /* 0x000f62000c1e1900 */
[----:B------:R-:W1:Y:S03]  /*2090*/  LDC.64 R20, c[0x0][0x380] ;  /* 0x0000e000ff147b82 */ /* 0x000e660000000a00 */
[----:B------:R-:W-:Y:S04]  /*20a0*/  STS [R5+0x3800], R13 ;  /* 0x0038000d05007388 */ /* 0x000fe80000000800 */
[----:B------:R0:W-:Y:S02]  /*20b0*/  STS [R5+0x3a80], R24 ;  /* 0x003a801805007388 */ /* 0x0001e40000000800 */
[----:B0-----:R-:W0:Y:S02]  /*20c0*/  LDC.64 R26, c[0x0][0x380] ;  /* 0x0000e000ff1a7b82 */ /* 0x001e240000000a00 */
[----:B------:R1:W-:Y:S04]  /*20d0*/  STS [R5+0x3980], R28 ;  /* 0x0039801c05007388 */ /* 0x0003e80000000800 */
[----:B------:R-:W-:Y:S02]  /*20e0*/  STS [R5+0x3700], R17 ;  /* 0x0037001105007388 */ /* 0x000fe40000000800 */
[----:B------:R-:W0:Y:S02]  /*20f0*/  LDC.64 R24, c[0x0][0x380] ;  /* 0x0000e000ff187b82 */ /* 0x000e240000000a00 */
[----:B------:R-:W5:Y:S04]  /*2100*/  LDG.E R36, desc[UR6][R36.64] ;  /* 0x0000000624247981 */ /* 0x000f68000c1e1900 */
[----:B------:R-:W5:Y:S01]  /*2110*/  LDG.E R32, desc[UR6][R32.64] ;  /* 0x0000000620207981 */ /* 0x000f62000c1e1900 */
[----:B-1----:R-:W-:Y:S01]  /*2120*/  IMAD.WIDE.U32 R28, R29, 0x4, R20 ;  /* 0x000000041d1c7825 */ /* 0x002fe200078e0014 */
[----:B------:R-:W-:-:S05]  /*2130*/  IADD3 R21, PT, PT, R6, 0x10e0, RZ ;  /* 0x000010e006157810 */ /* 0x000fca0007ffe0ff */
[----:B------:R-:W-:Y:S01]  /*2140*/  IMAD.WIDE.U32 R20, R21, 0x4, R18 ;  /* 0x0000000415147825 */ /* 0x000fe200078e0012 */
[----:B------:R-:W5:Y:S01]  /*2150*/  LDG.E R28, desc[UR6][R28.64] ;  /* 0x000000061c1c7981 */ /* 0x000f62000c1e1900 */
[----:B------:R-:W1:Y:S03]  /*2160*/  LDC.64 R18, c[0x0][0x380] ;  /* 0x0000e000ff127b82 */ /* 0x000e660000000a00 */
[----:B------:R0:W-:Y:S02]  /*2170*/  STS [R5+0x3a00], R9 ;  /* 0x003a000905007388 */ /* 0x0001e40000000800 */
[----:B0-----:R-:W-:-:S05]  /*2180*/  IADD3 R9, PT, PT, R6, 0x1100, RZ ;  /* 0x0000110006097810 */ /* 0x001fca0007ffe0ff */
[----:B------:R-:W-:Y:S01]  /*2190*/  IMAD.WIDE.U32 R24, R9, 0x4, R24 ;  /* 0x0000000409187825 */ /* 0x000fe200078e0018 */
[----:B------:R-:W-:-:S05]  /*21a0*/  IADD3 R9, PT, PT, R6, 0x1120, RZ ;  /* 0x0000112006097810 */ /* 0x000fca0007ffe0ff */
[----:B-1----:R-:W-:Y:S01]  /*21b0*/  IMAD.WIDE.U32 R18, R9, 0x4, R18 ;  /* 0x0000000409127825 */ /* 0x002fe200078e0012 */
[----:B------:R0:W-:Y:S04]  /*21c0*/  STS [R5+0x3900], R11 ;  /* 0x0039000b05007388 */ /* 0x0001e80000000800 */
[----:B------:R1:W5:Y:S01]  /*21d0*/  LDG.E R9, desc[UR6][R18.64] ;  /* 0x0000000612097981 */ /* 0x000362000c1e1900 */
[----:B------:R-:W-:-:S03]  /*21e0*/  IADD3 R17, PT, PT, R6, 0x10a0, RZ ;  /* 0x000010a006117810 */ /* 0x000fc60007ffe0ff */
[----:B------:R-:W5:Y:S01]  /*21f0*/  LDG.E R24, desc[UR6][R24.64] ;  /* 0x0000000618187981 */ /* 0x000f62000c1e1900 */
[C---:B0-----:R-:W-:Y:S01]  /*2200*/  IADD3 R11, PT, PT, R6.reuse, 0x1140, RZ ;  /* 0x00001140060b7810 */ /* 0x041fe20007ffe0ff */
[----:B-1----:R-:W0:Y:S01]  /*2210*/  LDC.64 R18, c[0x0][0x380] ;  /* 0x0000e000ff127b82 */ /* 0x002e220000000a00 */
[----:B------:R-:W-:Y:S01]  /*2220*/  IMAD.WIDE.U32 R26, R17, 0x4, R26 ;  /* 0x00000004111a7825 */ /* 0x000fe200078e001a */
[----:B---3--:R1:W-:Y:S05]  /*2230*/  STS [R5+0x3b00], R7 ;  /* 0x003b000705007388 */ /* 0x0083ea0000000800 */
[----:B------:R-:W3:Y:S04]  /*2240*/  LDG.E R26, desc[UR6][R26.64] ;  /* 0x000000061a1a7981 */ /* 0x000ee8000c1e1900 */
[----:B-1----:R1:W3:Y:S02]  /*2250*/  LDG.E R7, desc[UR6][R20.64] ;  /* 0x0000000614077981 */ /* 0x0022e4000c1e1900 */
[----:B-1----:R-:W1:Y:S01]  /*2260*/  LDC.64 R20, c[0x0][0x380] ;  /* 0x0000e000ff147b82 */ /* 0x002e620000000a00 */
[----:B------:R-:W-:Y:S01]  /*2270*/  IADD3 R13, PT, PT, R6, 0x1160, RZ ;  /* 0x00001160060d7810 */ /* 0x000fe20007ffe0ff */
[----:B-1----:R-:W-:-:S05]  /*2280*/  IMAD.WIDE.U32 R20, R11, 0x4, R20 ;  /* 0x000000040b147825 */ /* 0x002fca00078e0014 */
[----:B------:R1:W3:Y:S01]  /*2290*/  LDG.E R11, desc[UR6][R20.64] ;  /* 0x00000006140b7981 */ /* 0x0002e2000c1e1900 */
[----:B0-----:R-:W-:-:S05]  /*22a0*/  IMAD.WIDE.U32 R18, R13, 0x4, R18 ;  /* 0x000000040d127825 */ /* 0x001fca00078e0012 */
[----:B------:R0:W3:Y:S01]  /*22b0*/  LDG.E R13, desc[UR6][R18.64] ;  /* 0x00000006120d7981 */ /* 0x0000e2000c1e1900 */
[----:B-1----:R-:W1:Y:S01]  /*22c0*/  LDC.64 R20, c[0x0][0x380] ;  /* 0x0000e000ff147b82 */ /* 0x002e620000000a00 */
[----:B------:R-:W-:-:S07]  /*22d0*/  IADD3 R29, PT, PT, R6, 0x11c0, RZ ;  /* 0x000011c0061d7810 */ /* 0x000fce0007ffe0ff */
[----:B0-----:R-:W0:Y:S01]  /*22e0*/  LDC.64 R18, c[0x0][0x380] ;  /* 0x0000e000ff127b82 */ /* 0x001e220000000a00 */
[----:B--2---:R2:W-:Y:S07]  /*22f0*/  STS [R5+0x3d00], R16 ;  /* 0x003d001005007388 */ /* 0x0045ee0000000800 */
[----:B--2---:R-:W2:Y:S01]  /*2300*/  LDC.64 R16, c[0x0][0x380] ;  /* 0x0000e000ff107b82 */ /* 0x004ea20000000a00 */
[C---:B------:R-:W-:Y:S02]  /*2310*/  IADD3 R25, PT, PT, R6.reuse, 0x11a0, RZ ;  /* 0x000011a006197810 */ /* 0x040fe40007ffe0ff */
[----:B------:R-:W-:Y:S01]  /*2320*/  IADD3 R27, PT, PT, R6, 0x1180, RZ ;  /* 0x00001180061b7810 */ /* 0x000fe20007ffe0ff */
[----:B------:R2:W-:Y:S04]  /*2330*/  STS [R5+0x3c00], R8 ;  /* 0x003c000805007388 */ /* 0x0005e80000000800 */
[----:B------:R-:W-:Y:S01]  /*2340*/  STS [R5+0x3b80], R10 ;  /* 0x003b800a05007388 */ /* 0x000fe20000000800 */
[----:B--2---:R-:W-:-:S05]  /*2350*/  IMAD.WIDE.U32 R16, R25, 0x4, R16 ;  /* 0x0000000419107825 */ /* 0x004fca00078e0010 */
[----:B------:R2:W3:Y:S01]  /*2360*/  LDG.E R8, desc[UR6][R16.64] ;  /* 0x0000000610087981 */ /* 0x0004e2000c1e1900 */
[----:B------:R-:W-:Y:S01]  /*2370*/  IADD3 R33, PT, PT, R6, 0x12a0, RZ ;  /* 0x000012a006217810 */ /* 0x000fe20007ffe0ff */
[----:B--2---:R-:W2:Y:S02]  /*2380*/  LDC.64 R16, c[0x0][0x380] ;  /* 0x0000e000ff107b82 */ /* 0x004ea40000000a00 */
[----:B----4-:R4:W-:Y:S04]  /*2390*/  STS [R5+0x4080], R30 ;  /* 0x0040801e05007388 */ /* 0x0109e80000000800 */
[----:B-----5:R5:W-:Y:S02]  /*23a0*/  STS [R5+0x3f80], R34 ;  /* 0x003f802205007388 */ /* 0x020be40000000800 */
[----:B----4-:R-:W4:Y:S02]  /*23b0*/  LDC.64 R30, c[0x0][0x380] ;  /* 0x0000e000ff1e7b82 */ /* 0x010f240000000a00 */
[----:B------:R1:W-:Y:S06]  /*23c0*/  STS [R5+0x4100], R22 ;  /* 0x0041001605007388 */ /* 0x0003ec0000000800 */
[----:B-----5:R-:W5:Y:S08]  /*23d0*/  LDC.64 R34, c[0x0][0x380] ;  /* 0x0000e000ff227b82 */ /* 0x020f700000000a00 */
[----:B-1----:R-:W1:Y:S01]  /*23e0*/  LDC.64 R22, c[0x0][0x380] ;  /* 0x0000e000ff167b82 */ /* 0x002e620000000a00 */
[----:B------:R0:W-:Y:S02]  /*23f0*/  STS [R5+0x4300], R28 ;  /* 0x0043001c05007388 */ /* 0x0001e40000000800 */
[----:B0-----:R-:W-:-:S05]  /*2400*/  IMAD.WIDE.U32 R28, R29, 0x4, R20 ;  /* 0x000000041d1c7825 */ /* 0x001fca00078e0014 */
[----:B------:R-:W0:Y:S01]  /*2410*/  LDC.64 R20, c[0x0][0x380] ;  /* 0x0000e000ff147b82 */ /* 0x000e220000000a00 */
[----:B------:R2:W-:Y:S04]  /*2420*/  STS [R5+0x3e00], R36 ;  /* 0x003e002405007388 */ /* 0x0005e80000000800 */
[----:B------:R-:W-:Y:S03]  /*2430*/  STS [R5+0x4000], R32 ;  /* 0x0040002005007388 */ /* 0x000fe60000000800 */
[----:B--2---:R-:W2:Y:S01]  /*2440*/  LDC.64 R36, c[0x0][0x380] ;  /* 0x0000e000ff247b82 */ /* 0x004ea20000000a00 */
[----:B------:R4:W-:Y:S07]  /*2450*/  STS [R5+0x4400], R24 ;  /* 0x0044001805007388 */ /* 0x0009ee0000000800 */
[----:B----4-:R-:W4:Y:S01]  /*2460*/  LDC.64 R24, c[0x0][0x380] ;  /* 0x0000e000ff187b82 */ /* 0x010f220000000a00 */
[----:B0-----:R-:W-:Y:S01]  /*2470*/  IMAD.WIDE.U32 R32, R33, 0x4, R20 ;  /* 0x0000000421207825 */ /* 0x001fe200078e0014 */
[----:B------:R-:W-:Y:S04]  /*2480*/  STS [R5+0x3f00], R12 ;  /* 0x003f000c05007388 */ /* 0x000fe80000000800 */
[----:B------:R-:W-:Y:S02]  /*2490*/  STS [R5+0x4180], R15 ;  /* 0x0041800f05007388 */ /* 0x000fe40000000800 */
[----:B------:R-:W0:Y:S02]  /*24a0*/  LDC.64 R20, c[0x0][0x380] ;  /* 0x0000e000ff147b82 */ /* 0x000e240000000a00 */
[----:B------:R-:W-:Y:S04]  /*24b0*/  STS [R5+0x3d80], R14 ;  /* 0x003d800e05007388 */ /* 0x000fe80000000800 */
[----:B------:R-:W-:Y:S04]  /*24c0*/  STS [R5+0x3c80], R2 ;  /* 0x003c800205007388 */ /* 0x000fe80000000800 */
[----:B---3--:R3:W-:Y:S04]  /*24d0*/  STS [R5+0x4280], R26 ;  /* 0x0042801a05007388 */ /* 0x0087e80000000800 */
[----:B------:R-:W-:Y:S04]  /*24e0*/  STS [R5+0x3e80], R4 ;  /* 0x003e800405007388 */ /* 0x000fe80000000800 */
[----:B------:R1:W-:Y:S01]  /*24f0*/  STS [R5+0x4380], R7 ;  /* 0x0043800705007388 */ /* 0x0003e20000000800 */
[----:B---3--:R-:W-:-:S02]  /*2500*/  IMAD.WIDE.U32 R26, R27, 0x4, R18 ;  /* 0x000000041b1a7825 */ /* 0x008fc400078e0012 */
[----:B------:R-:W3:Y:S01]  /*2510*/  LDC.64 R18, c[0x0][0x380] ;  /* 0x0000e000ff127b82 */ /* 0x000ee20000000a00 */
[----:B------:R5:W-:Y:S04]  /*2520*/  STS [R5+0x4480], R9 ;  /* 0x0044800905007388 */ /* 0x000be80000000800 */
[----:B------:R2:W4:Y:S01]  /*2530*/  LDG.E R12, desc[UR6][R26.64] ;  /* 0x000000061a0c7981 */ /* 0x000522000c1e1900 */
[----:B-1----:R-:W-:-:S03]  /*2540*/  IADD3 R7, PT, PT, R6, 0x11e0, RZ ;  /* 0x000011e006077810 */ /* 0x002fc60007ffe0ff */
[----:B------:R-:W4:Y:S02]  /*2550*/  LDG.E R32, desc[UR6][R32.64] ;  /* 0x0000000620207981 */ /* 0x000f24000c1e1900 */
[----:B------:R-:W-:Y:S01]  /*2560*/  IMAD.WIDE.U32 R30, R7, 0x4, R30 ;  /* 0x00000004071e7825 */ /* 0x000fe200078e001e */
[----:B------:R-:W-:Y:S01]  /*2570*/  IADD3 R7, PT, PT, R6, 0x1220, RZ ;  /* 0x0000122006077810 */ /* 0x000fe20007ffe0ff */
[----:B-----5:R1:W5:Y:S04]  /*2580*/  LDG.E R9, desc[UR6][R28.64] ;  /* 0x000000061c097981 */ /* 0x020368000c1e1900 */
[----:B------:R0:W-:Y:S01]  /*2590*/  STS [R5+0x4500], R11 ;  /* 0x0045000b05007388 */ /* 0x0001e20000000800 */
[----:B------:R-:W-:-:S03]  /*25a0*/  IMAD.WIDE.U32 R34, R7, 0x4, R34 ;  /* 0x0000000407227825 */ /* 0x000fc600078e0022 */
[----:B------:R0:W-:Y:S01]  /*25b0*/  STS [R5+0x4580], R13 ;  /* 0x0045800d05007388 */ /* 0x0001e20000000800 */
[C---:B--2---:R-:W-:Y:S01]  /*25c0*/  IADD3 R27, PT, PT, R6.reuse, 0x1260, RZ ;  /* 0x00001260061b7810 */ /* 0x044fe20007ffe0ff */
[----:B-1----:R-:W1:Y:S02]  /*25d0*/  LDC.64 R28, c[0x0][0x380] ;  /* 0x0000e000ff1c7b82 */ /* 0x002e640000000a00 */
[----:B------:R2:W5:Y:S06]  /*25e0*/  LDG.E R7, desc[UR6][R30.64] ;  /* 0x000000061e077981 */ /* 0x00056c000c1e1900 */
[----:B0-----:R-:W0:Y:S01]  /*25f0*/  LDC.64 R10, c[0x0][0x380] ;  /* 0x0000e000ff0a7b82 */ /* 0x001e220000000a00 */
[----:B------:R-:W-:-:S02]  /*2600*/  IADD3 R13, PT, PT, R6, 0x1240, RZ ;  /* 0x00001240060d7810 */ /* 0x000fc40007ffe0ff */
[----:B--2---:R-:W-:-:S03]  /*2610*/  IADD3 R31, PT, PT, R6, 0x12c0, RZ ;  /* 0x000012c0061f7810 */ /* 0x004fc60007ffe0ff */
[----:B------:R-:W-:Y:S01]  /*2620*/  IMAD.WIDE.U32 R22, R13, 0x4, R22 ;  /* 0x000000040d167825 */ /* 0x000fe200078e0016 */
[C---:B------:R-:W-:Y:S02]  /*2630*/  IADD3 R13, PT, PT, R6.reuse, 0x1280, RZ ;  /* 0x00001280060d7810 */ /* 0x040fe40007ffe0ff */
[----:B------:R-:W-:Y:S01]  /*2640*/  IADD3 R15, PT, PT, R6, 0x1200, RZ ;  /* 0x00001200060f7810 */ /* 0x000fe20007ffe0ff */
[----:B---3--:R-:W-:Y:S01]  /*2650*/  IMAD.WIDE.U32 R26, R27, 0x4, R18 ;  /* 0x000000041b1a7825 */ /* 0x008fe200078e0012 */
[----:B------:R2:W3:Y:S01]  /*2660*/  LDG.E R4, desc[UR6][R22.64] ;  /* 0x0000000616047981 */ /* 0x0004e2000c1e1900 */
[----:B------:R-:W1:Y:S02]  /*2670*/  LDC.64 R18, c[0x0][0x380] ;  /* 0x0000e000ff127b82 */ /* 0x000e640000000a00 */
[----:B----4-:R-:W-:-:S04]  /*2680*/  IMAD.WIDE.U32 R24, R13, 0x4, R24 ;  /* 0x000000040d187825 */ /* 0x010fc800078e0018 */
[----:B0-----:R-:W-:Y:S01]  /*2690*/  IMAD.WIDE.U32 R30, R31, 0x4, R10 ;  /* 0x000000041f1e7825 */ /* 0x001fe200078e000a */
[----:B------:R-:W-:Y:S01]  /*26a0*/  IADD3 R11, PT, PT, R6, 0x12e0, RZ ;  /* 0x000012e0060b7810 */ /* 0x000fe20007ffe0ff */
[----:B--2---:R-:W0:Y:S01]  /*26b0*/  LDC.64 R22, c[0x0][0x380] ;  /* 0x0000e000ff167b82 */ /* 0x004e220000000a00 */
[----:B------:R2:W4:Y:S03]  /*26c0*/  LDG.E R10, desc[UR6][R26.64] ;  /* 0x000000061a0a7981 */ /* 0x000526000c1e1900 */
[----:B------:R-:W-:-:S04]  /*26d0*/  IMAD.WIDE.U32 R16, R11, 0x4, R16 ;  /* 0x000000040b107825 */ /* 0x000fc800078e0010 */
[----:B------:R-:W-:Y:S01]  /*26e0*/  IMAD.WIDE.U32 R14, R15, 0x4, R36 ;  /* 0x000000040f0e7825 */ /* 0x000fe200078e0024 */
[----:B------:R1:W3:Y:S04]  /*26f0*/  LDG.E R2, desc[UR6][R16.64] ;  /* 0x0000000610027981 */ /* 0x0002e8000c1e1900 */
[----:B------:R-:W4:Y:S01]  /*2700*/  LDG.E R36, desc[UR6][R34.64] ;  /* 0x0000000622247981 */ /* 0x000f22000c1e1900 */
[C---:B------:R-:W-:Y:S02]  /*2710*/  IADD3 R11, PT, PT, R6.reuse, 0x1360, RZ ;  /* 0x00001360060b7810 */ /* 0x040fe40007ffe0ff */
[C---:B--2---:R-:W-:Y:S01]  /*2720*/  IADD3 R27, PT, PT, R6.reuse, 0x1320, RZ ;  /* 0x00001320061b7810 */ /* 0x044fe20007ffe0ff */
[----:B------:R-:W2:Y:S01]  /*2730*/  LDG.E R30, desc[UR6][R30.64] ;  /* 0x000000061e1e7981 */ /* 0x000ea2000c1e1900 */
[----:B-1----:R-:W1:Y:S01]  /*2740*/  LDC.64 R16, c[0x0][0x380] ;  /* 0x0000e000ff107b82 */ /* 0x002e620000000a00 */
[----:B------:R-:W-:-:S02]  /*2750*/  IADD3 R13, PT, PT, R6, 0x1300, RZ ;  /* 0x00001300060d7810 */ /* 0x000fc40007ffe0ff */
[----:B------:R-:W3:Y:S04]  /*2760*/  LDG.E R14, desc[UR6][R14.64] ;  /* 0x000000060e0e7981 */ /* 0x000ee8000c1e1900 */
[----:B------:R0:W3:Y:S02]  /*2770*/  LDG.E R34, desc[UR6][R24.64] ;  /* 0x0000000618227981 */ /* 0x0000e4000c1e1900 */
[----:B0-----:R-:W-:-:S05]  /*2780*/  IADD3 R25, PT, PT, R6, 0x1340, RZ ;  /* 0x0000134006197810 */ /* 0x001fca0007ffe0ff */
[----:B------:R-:W-:Y:S02]  /*2790*/  IMAD.WIDE.U32 R24, R25, 0x4, R20 ;  /* 0x0000000419187825 */ /* 0x000fe400078e0014 */
[----:B------:R-:W0:Y:S02]  /*27a0*/  LDC.64 R20, c[0x0][0x380] ;  /* 0x0000e000ff147b82 */ /* 0x000e240000000a00 */
[----:B------:R-:W-:Y:S01]  /*27b0*/  IMAD.WIDE.U32 R18, R11, 0x4, R18 ;  /* 0x000000040b127825 */ /* 0x000fe200078e0012 */
[C---:B------:R-:W-:Y:S01]  /*27c0*/  IADD3 R11, PT, PT, R6.reuse, 0x1380, RZ ;  /* 0x00001380060b7810 */ /* 0x040fe20007ffe0ff */
[----:B------:R-:W3:Y:S04]  /*27d0*/  LDG.E R24, desc[UR6][R24.64] ;  /* 0x0000000618187981 */ /* 0x000ee8000c1e1900 */
[----:B-1----:R-:W-:Y:S01]  /*27e0*/  IMAD.WIDE.U32 R16, R11, 0x4, R16 ;  /* 0x000000040b107825 */ /* 0x002fe200078e0010 */
[----:B------:R-:W-:Y:S01]  /*27f0*/  IADD3 R11, PT, PT, R6, 0x13a0, RZ ;  /* 0x000013a0060b7810 */ /* 0x000fe20007ffe0ff */
[----:B------:R-:W3:Y:S02]  /*2800*/  LDG.E R18, desc[UR6][R18.64] ;  /* 0x0000000612127981 */ /* 0x000ee4000c1e1900 */
[----:B------:R-:W-:-:S02]  /*2810*/  IMAD.WIDE.U32 R26, R27, 0x4, R22 ;  /* 0x000000041b1a7825 */ /* 0x000fc400078e0016 */
[----:B------:R-:W1:Y:S01]  /*2820*/  LDC.64 R22, c[0x0][0x380] ;  /* 0x0000e000ff167b82 */ /* 0x000e620000000a00 */
[----:B------:R-:W3:Y:S01]  /*2830*/  LDG.E R16, desc[UR6][R16.64] ;  /* 0x0000000610107981 */ /* 0x000ee2000c1e1900 */
[----:B------:R-:W-:-:S04]  /*2840*/  IMAD.WIDE.U32 R28, R13, 0x4, R28 ;  /* 0x000000040d1c7825 */ /* 0x000fc800078e001c */
[----:B0-----:R-:W-:Y:S01]  /*2850*/  IMAD.WIDE.U32 R20, R11, 0x4, R20 ;  /* 0x000000040b147825 */ /* 0x001fe200078e0014 */
[C---:B------:R-:W-:Y:S01]  /*2860*/  IADD3 R13, PT, PT, R6.reuse, 0x13c0, RZ ;  /* 0x000013c0060d7810 */ /* 0x040fe20007ffe0ff */
[----:B------:R-:W3:Y:S04]  /*2870*/  LDG.E R26, desc[UR6][R26.64] ;  /* 0x000000061a1a7981 */ /* 0x000ee8000c1e1900 */
[----:B------:R0:W3:Y:S04]  /*2880*/  LDG.E R11, desc[UR6][R20.64] ;  /* 0x00000006140b7981 */ /* 0x0000e8000c1e1900 */
[----:B------:R-:W3:Y:S01]  /*2890*/  LDG.E R28, desc[UR6][R28.64] ;  /* 0x000000061c1c7981 */ /* 0x000ee2000c1e1900 */
[----:B0-----:R-:W0:Y:S01]  /*28a0*/  LDC.64 R20, c[0x0][0x380] ;  /* 0x0000e000ff147b82 */ /* 0x001e220000000a00 */
[----:B-1----:R-:W-:Y:S01]  /*28b0*/  IMAD.WIDE.U32 R22, R13, 0x4, R22 ;  /* 0x000000040d167825 */ /* 0x002fe200078e0016 */
[----:B------:R-:W-:-:S05]  /*28c0*/  IADD3 R13, PT, PT, R6, 0x13e0, RZ ;  /* 0x000013e0060d7810 */ /* 0x000fca0007ffe0ff */
[----:B------:R-:W3:Y:S01]  /*28d0*/  LDG.E R22, desc[UR6][R22.64] ;  /* 0x0000000616167981 */ /* 0x000ee2000c1e1900 */
[----:B0-----:R-:W-:-:S05]  /*28e0*/  IMAD.WIDE.U32 R20, R13, 0x4, R20 ;  /* 0x000000040d147825 */ /* 0x001fca00078e0014 */
[----:B------:R0:W3:Y:S02]  /*28f0*/  LDG.E R15, desc[UR6][R20.64] ;  /* 0x00000006140f7981 */ /* 0x0000e4000c1e1900 */
[----:B0-----:R-:W0:Y:S01]  /*2900*/  LDC.64 R20, c[0x0][0x380] ;  /* 0x0000e000ff147b82 */ /* 0x001e220000000a00 */
[C---:B------:R-:W-:Y:S02]  /*2910*/  IADD3 R27, PT, PT, R6.reuse, 0x1400, RZ ;  /* 0x00001400061b7810 */ /* 0x040fe40007ffe0ff */
[C---:B------:R-:W-:Y:S02]  /*2920*/  IADD3 R29, PT, PT, R6.reuse, 0x1440, RZ ;  /* 0x00001440061d7810 */ /* 0x040fe40007ffe0ff */
[C---:B------:R-:W-:Y:S01]  /*2930*/  IADD3 R33, PT, PT, R6.reuse, 0x1520, RZ ;  /* 0x0000152006217810 */ /* 0x040fe20007ffe0ff */
[----:B------:R-:W-:Y:S04]  /*2940*/  STS [R5+0x4680], R8 ;  /* 0x0046800805007388 */ /* 0x000fe80000000800 */
[----:B------:R1:W-:Y:S02]  /*2950*/  STS [R5+0x4600], R12 ;  /* 0x0046000c05007388 */ /* 0x0003e40000000800 */
[----:B-1----:R-:W1:Y:S02]  /*2960*/  LDC.64 R12, c[0x0][0x380] ;  /* 0x0000e000ff0c7b82 */ /* 0x002e640000000a00 */
[----:B------:R-:W-:Y:S04]  /*2970*/  STS [R5+0x4a80], R32 ;  /* 0x004a802005007388 */ /* 0x000fe80000000800 */
[----:B-----5:R5:W-:Y:S02]  /*2980*/  STS [R5+0x4780], R7 ;  /* 0x0047800705007388 */ /* 0x020be40000000800 */
[----:B-----5:R-:W-:-:S02]  /*2990*/  IADD3 R7, PT, PT, R6, 0x1420, RZ ;  /* 0x0000142006077810 */ /* 0x020fc40007ffe0ff */
[----:B----4-:R4:W-:Y:S04]  /*29a0*/  STS [R5+0x4880], R36 ;  /* 0x0048802405007388 */ /* 0x0109e80000000800 */
[----:B--2---:R2:W-:Y:S01]  /*29b0*/  STS [R5+0x4b00], R30 ;  /* 0x004b001e05007388 */ /* 0x0045e20000000800 */
[----:B----4-:R-:W4:Y:S03]  /*29c0*/  LDC.64 R36, c[0x0][0x380] ;  /* 0x0000e000ff247b82 */ /* 0x010f260000000a00 */
[----:B---3--:R3:W-:Y:S05]  /*29d0*/  STS [R5+0x4a00], R34 ;  /* 0x004a002205007388 */ /* 0x0087ea0000000800 */
[----:B--2---:R-:W2:Y:S01]  /*29e0*/  LDC.64 R30, c[0x0][0x380] ;  /* 0x0000e000ff1e7b82 */ /* 0x004ea20000000a00 */
[----:B------:R-:W-:Y:S07]  /*29f0*/  STS [R5+0x4800], R14 ;  /* 0x0048000e05007388 */ /* 0x000fee0000000800 */
[----:B---3--:R-:W3:Y:S01]  /*2a00*/  LDC.64 R34, c[0x0][0x380] ;  /* 0x0000e000ff227b82 */ /* 0x008ee20000000a00 */
[----:B------:R5:W-:Y:S07]  /*2a10*/  STS [R5+0x4e00], R16 ;  /* 0x004e001005007388 */ /* 0x000bee0000000800 */
[----:B-----5:R-:W5:Y:S01]  /*2a20*/  LDC.64 R16, c[0x0][0x380] ;  /* 0x0000e000ff107b82 */ /* 0x020f620000000a00 */
[----:B------:R0:W-:Y:S02]  /*2a30*/  STS [R5+0x4c80], R26 ;  /* 0x004c801a05007388 */ /* 0x0001e40000000800 */
[----:B0-----:R-:W-:-:S05]  /*2a40*/  IMAD.WIDE.U32 R26, R27, 0x4, R20 ;  /* 0x000000041b1a7825 */ /* 0x001fca00078e0014 */
[----:B------:R-:W0:Y:S01]  /*2a50*/  LDC.64 R20, c[0x0][0x380] ;  /* 0x0000e000ff147b82 */ /* 0x000e220000000a00 */
[----:B------:R1:W-:Y:S04]  /*2a60*/  STS [R5+0x4c00], R28 ;  /* 0x004c001c05007388 */ /* 0x0003e80000000800 */
[----:B------:R4:W-:Y:S01]  /*2a70*/  STS [R5+0x4d00], R24 ;  /* 0x004d001805007388 */ /* 0x0009e20000000800 */
[----:B-1----:R-:W-:Y:S02]  /*2a80*/  IMAD.WIDE.U32 R28, R29, 0x4, R12 ;  /* 0x000000041d1c7825 */ /* 0x002fe400078e000c */
[----:B------:R-:W1:Y:S01]  /*2a90*/  LDC.64 R12, c[0x0][0x380] ;  /* 0x0000e000ff0c7b82 */ /* 0x000e620000000a00 */
[----:B------:R2:W-:Y:S07]  /*2aa0*/  STS [R5+0x4f00], R22 ;  /* 0x004f001605007388 */ /* 0x0005ee0000000800 */
[----:B----4-:R-:W4:Y:S01]  /*2ab0*/  LDC.64 R24, c[0x0][0x380] ;  /* 0x0000e000ff187b82 */ /* 0x010f220000000a00 */
[----:B------:R5:W-:Y:S04]  /*2ac0*/  STS [R5+0x4d80], R18 ;  /* 0x004d801205007388 */ /* 0x000be80000000800 */
[----:B------:R-:W-:Y:S03]  /*2ad0*/  STS [R5+0x4e80], R11 ;  /* 0x004e800b05007388 */ /* 0x000fe60000000800 */
[----:B--2---:R-:W2:Y:S01]  /*2ae0*/  LDC.64 R22, c[0x0][0x380] ;  /* 0x0000e000ff167b82 */ /* 0x004ea20000000a00 */
[----:B------:R0:W-:Y:S01]  /*2af0*/  STS [R5+0x4f80], R15 ;  /* 0x004f800f05007388 */ /* 0x0001e20000000800 */
[----:B------:R-:W-:-:S06]  /*2b00*/  IMAD.WIDE.U32 R36, R7, 0x4, R36 ;  /* 0x0000000407247825 */ /* 0x000fcc00078e0024 */
[----:B-----5:R-:W5:Y:S01]  /*2b10*/  LDC.64 R18, c[0x0][0x380] ;  /* 0x0000e000ff127b82 */ /* 0x020f620000000a00 */
[C---:B0-----:R-:W-:Y:S01]  /*2b20*/  IADD3 R15, PT, PT, R6.reuse, 0x1480, RZ ;  /* 0x00001480060f7810 */ /* 0x041fe20007ffe0ff */
[----:B------:R0:W-:Y:S01]  /*2b30*/  STS [R5+0x4b80], R2 ;  /* 0x004b800205007388 */ /* 0x0001e20000000800 */
[----:B------:R-:W-:-:S03]  /*2b40*/  IADD3 R11, PT, PT, R6, 0x14c0, RZ ;  /* 0x000014c0060b7810 */ /* 0x000fc60007ffe0ff */
[----:B------:R-:W-:Y:S01]  /*2b50*/  IMAD.WIDE.U32 R14, R15, 0x4, R16 ;  /* 0x000000040f0e7825 */ /* 0x000fe200078e0010 */
[C---:B------:R-:W-:Y:S01]  /*2b60*/  IADD3 R7, PT, PT, R6.reuse, 0x1460, RZ ;  /* 0x0000146006077810 */ /* 0x040fe20007ffe0ff */
[----:B------:R-:W5:Y:S01]  /*2b70*/  LDC.64 R16, c[0x0][0x380] ;  /* 0x0000e000ff107b82 */ /* 0x000f620000000a00 */
[----:B------:R-:W5:Y:S01]  /*2b80*/  LDG.E R8, desc[UR6][R36.64] ;  /* 0x0000000624087981 */ /* 0x000f62000c1e1900 */
[----:B------:R-:W-:Y:S01]  /*2b90*/  IMAD.WIDE.U32 R20, R11, 0x4, R20 ;  /* 0x000000040b147825 */ /* 0x000fe200078e0014 */
[C---:B------:R-:W-:Y:S02]  /*2ba0*/  IADD3 R11, PT, PT, R6.reuse, 0x14e0, RZ ;  /* 0x000014e0060b7810 */ /* 0x040fe40007ffe0ff */
[----:B------:R-:W-:Y:S01]  /*2bb0*/  STS [R5+0x4900], R4 ;  /* 0x0049000405007388 */ /* 0x000fe20000000800 */
[----:B------:R-:W-:Y:S01]  /*2bc0*/  IMAD.WIDE.U32 R30, R7, 0x4, R30 ;  /* 0x00000004071e7825 */ /* 0x000fe200078e001e */
[C---:B------:R-:W-:Y:S02]  /*2bd0*/  IADD3 R7, PT, PT, R6.reuse, 0x14a0, RZ ;  /* 0x000014a006077810 */ /* 0x040fe40007ffe0ff */
[----:B0-----:R0:W5:Y:S01]  /*2be0*/  LDG.E R2, desc[UR6][R20.64] ;  /* 0x0000000614027981 */ /* 0x001162000c1e1900 */
[----:B-1----:R-:W-:Y:S01]  /*2bf0*/  IMAD.WIDE.U32 R12, R11, 0x4, R12 ;  /* 0x000000040b0c7825 */ /* 0x002fe200078e000c */
[----:B------:R-:W-:-:S02]  /*2c00*/  IADD3 R11, PT, PT, R6, 0x1500, RZ ;  /* 0x00001500060b7810 */ /* 0x000fc40007ffe0ff */
[----:B------:R1:W-:Y:S01]  /*2c10*/  STS [R5+0x4700], R9 ;  /* 0x0047000905007388 */ /* 0x0003e20000000800 */
[----:B---3--:R-:W-:-:S03]  /*2c20*/  IMAD.WIDE.U32 R34, R7, 0x4, R34 ;  /* 0x0000000407227825 */ /* 0x008fc600078e0022 */
[----:B------:R3:W5:Y:S01]  /*2c30*/  LDG.E R7, desc[UR6][R30.64] ;  /* 0x000000061e077981 */ /* 0x000762000c1e1900 */
[----:B0-----:R-:W0:Y:S01]  /*2c40*/  LDC.64 R20, c[0x0][0x380] ;  /* 0x0000e000ff147b82 */ /* 0x001e220000000a00 */
[----:B----4-:R-:W-:Y:S01]  /*2c50*/  IMAD.WIDE.U32 R24, R11, 0x4, R24 ;  /* 0x000000040b187825 */ /* 0x010fe200078e0018 */
[C---:B------:R-:W-:Y:S01]  /*2c60*/  IADD3 R11, PT, PT, R6.reuse, 0x1560, RZ ;  /* 0x00001560060b7810 */ /* 0x040fe20007ffe0ff */
[----:B------:R-:W4:Y:S02]  /*2c70*/  LDG.E R36, desc[UR6][R34.64] ;  /* 0x0000000622247981 */ /* 0x000f24000c1e1900 */
[----:B--2---:R-:W-:Y:S02]  /*2c80*/  IMAD.WIDE.U32 R32, R33, 0x4, R22 ;  /* 0x0000000421207825 */ /* 0x004fe400078e0016 */
[----:B------:R2:W-:Y:S01]  /*2c90*/  STS [R5+0x4980], R10 ;  /* 0x0049800a05007388 */ /* 0x0005e20000000800 */
[C---:B---3--:R-:W-:Y:S01]  /*2ca0*/  IADD3 R31, PT, PT, R6.reuse, 0x1540, RZ ;  /* 0x00001540061f7810 */ /* 0x048fe20007ffe0ff */
[----:B------:R-:W3:Y:S01]  /*2cb0*/  LDC.64 R22, c[0x0][0x380] ;  /* 0x0000e000ff167b82 */ /* 0x000ee20000000a00 */
[----:B-----5:R-:W-:Y:S01]  /*2cc0*/  IMAD.WIDE.U32 R16, R11, 0x4, R16 ;  /* 0x000000040b107825 */ /* 0x020fe200078e0010 */
[----:B-1----:R-:W5:Y:S03]  /*2cd0*/  LDG.E R9, desc[UR6][R28.64] ;  /* 0x000000061c097981 */ /* 0x002f66000c1e1900 */
[----:B------:R-:W-:Y:S01]  /*2ce0*/  IMAD.WIDE.U32 R30, R31, 0x4, R18 ;  /* 0x000000041f1e7825 */ /* 0x000fe200078e0012 */
[----:B------:R1:W5:Y:S02]  /*2cf0*/  LDG.E R34, desc[UR6][R24.64] ;  /* 0x0000000618227981 */ /* 0x000364000c1e1900 */
[----:B------:R-:W3:Y:S02]  /*2d00*/  LDC.64 R18, c[0x0][0x380] ;  /* 0x0000e000ff127b82 */ /* 0x000ee40000000a00 */
[----:B------:R0:W5:Y:S04]  /*2d10*/  LDG.E R4, desc[UR6][R16.64] ;  /* 0x0000000610047981 */ /* 0x000168000c1e1900 */
[----:B--2---:R2:W5:Y:S01]  /*2d20*/  LDG.E R10, desc[UR6][R26.64] ;  /* 0x000000061a0a7981 */ /* 0x004562000c1e1900 */
[C---:B-1----:R-:W-:Y:S01]  /*2d30*/  IADD3 R25, PT, PT, R6.reuse, 0x15c0, RZ ;  /* 0x000015c006197810 */ /* 0x042fe20007ffe0ff */
[----:B------:R-:W1:Y:S01]  /*2d40*/  LDC.64 R28, c[0x0][0x380] ;  /* 0x0000e000ff1c7b82 */ /* 0x000e620000000a00 */
[C---:B------:R-:W-:Y:S01]  /*2d50*/  IADD3 R11, PT, PT, R6.reuse, 0x15e0, RZ ;  /* 0x000015e0060b7810 */ /* 0x040fe20007ffe0ff */
[----:B------:R3:W5:Y:S04]  /*2d60*/  LDG.E R14, desc[UR6][R14.64] ;  /* 0x000000060e0e7981 */ /* 0x000768000c1e1900 */
[----:B------:R-:W5:Y:S02]  /*2d70*/  LDG.E R30, desc[UR6][R30.64] ;  /* 0x000000061e1e7981 */ /* 0x000f64000c1e1900 */
[----:B0-----:R-:W0:Y:S01]  /*2d80*/  LDC.64 R16, c[0x0][0x380] ;  /* 0x0000e000ff107b82 */ /* 0x001e220000000a00 */
[----:B------:R-:W-:Y:S01]  /*2d90*/  IMAD.WIDE.U32 R24, R25, 0x4, R20 ;  /* 0x0000000419187825 */ /* 0x000fe200078e0014 */
[----:B--2---:R-:W-:Y:S01]  /*2da0*/  IADD3 R27, PT, PT, R6, 0x15a0, RZ ;  /* 0x000015a0061b7810 */ /* 0x004fe20007ffe0ff */
[----:B------:R2:W5:Y:S04]  /*2db0*/  LDG.E R12, desc[UR6][R12.64] ;  /* 0x000000060c0c7981 */ /* 0x000568000c1e1900 */
[----:B------:R-:W5:Y:S01]  /*2dc0*/  LDG.E R32, desc[UR6][R32.64] ;  /* 0x0000000620207981 */ /* 0x000f62000c1e1900 */
[----:B------:R-:W1:Y:S01]  /*2dd0*/  LDC.64 R20, c[0x0][0x380] ;  /* 0x0000e000ff147b82 */ /* 0x000e620000000a00 */
[----:B---3--:R-:W-:-:S04]  /*2de0*/  IMAD.WIDE.U32 R26, R27, 0x4, R22 ;  /* 0x000000041b1a7825 */ /* 0x008fc800078e0016 */
[----:B------:R-:W-:Y:S01]  /*2df0*/  IMAD.WIDE.U32 R18, R11, 0x4, R18 ;  /* 0x000000040b127825 */ /* 0x000fe200078e0012 */
[C---:B------:R-:W-:Y:S01]  /*2e00*/  IADD3 R15, PT, PT, R6.reuse, 0x1580, RZ ;  /* 0x00001580060f7810 */ /* 0x040fe20007ffe0ff */
[----:B------:R-:W3:Y:S01]  /*2e10*/  LDG.E R24, desc[UR6][R24.64] ;  /* 0x0000000618187981 */ /* 0x000ee2000c1e1900 */
[----:B------:R-:W1:Y:S01]  /*2e20*/  LDC.64 R22, c[0x0][0x380] ;  /* 0x0000e000ff167b82 */ /* 0x000e620000000a00 */
[C---:B------:R-:W-:Y:S02]  /*2e30*/  IADD3 R11, PT, PT, R6.reuse, 0x1600, RZ ;  /* 0x00001600060b7810 */ /* 0x040fe40007ffe0ff */
[C---:B--2---:R-:W-:Y:S01]  /*2e40*/  IADD3 R13, PT, PT, R6.reuse, 0x1640, RZ ;  /* 0x00001640060d7810 */ /* 0x044fe20007ffe0ff */
[----:B------:R-:W2:Y:S02]  /*2e50*/  LDG.E R18, desc[UR6][R18.64] ;  /* 0x0000000612127981 */ /* 0x000ea4000c1e1900 */
[----:B0-----:R-:W-:Y:S01]  /*2e60*/  IMAD.WIDE.U32 R16, R11, 0x4, R16 ;  /* 0x000000040b107825 */ /* 0x001fe200078e0010 */
[----:B------:R-:W-:Y:S01]  /*2e70*/  IADD3 R11, PT, PT, R6, 0x1620, RZ ;  /* 0x00001620060b7810 */ /* 0x000fe20007ffe0ff */
[----:B------:R-:W3:Y:S02]  /*2e80*/  LDG.E R26, desc[UR6][R26.64] ;  /* 0x000000061a1a7981 */ /* 0x000ee4000c1e1900 */
[----:B-1----:R-:W-:-:S02]  /*2e90*/  IMAD.WIDE.U32 R28, R15, 0x4, R28 ;  /* 0x000000040f1c7825 */ /* 0x002fc400078e001c */
[----:B------:R-:W2:Y:S02]  /*2ea0*/  LDG.E R16, desc[UR6][R16.64] ;  /* 0x0000000610107981 */ /* 0x000ea4000c1e1900 */
[----:B------:R-:W-:Y:S02]  /*2eb0*/  IMAD.WIDE.U32 R20, R11, 0x4, R20 ;  /* 0x000000040b147825 */ /* 0x000fe400078e0014 */
[----:B------:R-:W3:Y:S04]  /*2ec0*/  LDG.E R28, desc[UR6][R28.64] ;  /* 0x000000061c1c7981 */ /* 0x000ee8000c1e1900 */
[----:B------:R0:W3:Y:S01]  /*2ed0*/  LDG.E R11, desc[UR6][R20.64] ;  /* 0x00000006140b7981 */ /* 0x0000e2000c1e1900 */
[----:B------:R-:W-:-:S06]  /*2ee0*/  IMAD.WIDE.U32 R22, R13, 0x4, R22 ;  /* 0x000000040d167825 */ /* 0x000fcc00078e0016 */
[----:B------:R-:W3:Y:S01]  /*2ef0*/  LDG.E R22, desc[UR6][R22.64] ;  /* 0x0000000616167981 */ /* 0x000ee2000c1e1900 */
[----:B0-----:R-:W0:Y:S01]  /*2f00*/  LDC.64 R20, c[0x0][0x380] ;  /* 0x0000e000ff147b82 */ /* 0x001e220000000a00 */
[----:B------:R-:W-:-:S05]  /*2f10*/  IADD3 R13, PT, PT, R6, 0x1660, RZ ;  /* 0x00001660060d7810 */ /* 0x000fca0007ffe0ff */
[----:B0-----:R-:W-:-:S05]  /*2f20*/  IMAD.WIDE.U32 R20, R13, 0x4, R20 ;  /* 0x000000040d147825 */ /* 0x001fca00078e0014 */
[----:B------:R0:W3:Y:S02]  /*2f30*/  LDG.E R13, desc[UR6][R20.64] ;  /* 0x00000006140d7981 */ /* 0x0000e4000c1e1900 */
[----:B0-----:R-:W0:Y:S01]  /*2f40*/  LDC.64 R20, c[0x0][0x380] ;  /* 0x0000e000ff147b82 */ /* 0x001e220000000a00 */
[C---:B------:R-:W-:Y:S02]  /*2f50*/  IADD3 R31, PT, PT, R6.reuse, 0x1680, RZ ;  /* 0x00001680061f7810 */ /* 0x040fe40007ffe0ff */
[C---:B------:R-:W-:Y:S01]  /*2f60*/  IADD3 R33, PT, PT, R6.reuse, 0x16c0, RZ ;  /* 0x000016c006217810 */ /* 0x040fe20007ffe0ff */
[----:B------:R-:W-:Y:S04]  /*2f70*/  STS [R5+0x5080], R8 ;  /* 0x0050800805007388 */ /* 0x000fe80000000800 */
[----:B----4-:R1:W-:Y:S02]  /*2f80*/  STS [R5+0x5280], R36 ;  /* 0x0052802405007388 */ /* 0x0103e40000000800 */
[----:B-1----:R-:W1:Y:S02]  /*2f90*/  LDC.64 R36, c[0x0][0x380] ;  /* 0x0000e000ff247b82 */ /* 0x002e640000000a00 */
[----:B-----5:R4:W-:Y:S06]  /*2fa0*/  STS [R5+0x5400], R34 ;  /* 0x0054002205007388 */ /* 0x0209ec0000000800 */
[----:B----4-:R-:W4:Y:S01]  /*2fb0*/  LDC.64 R34, c[0x0][0x380] ;  /* 0x0000e000ff227b82 */ /* 0x010f220000000a00 */
[----:B------:R5:W-:Y:S04]  /*2fc0*/  STS [R5+0x5200], R14 ;  /* 0x0052000e05007388 */ /* 0x000be80000000800 */
[----:B------:R0:W-:Y:S03]  /*2fd0*/  STS [R5+0x5500], R30 ;  /* 0x0055001e05007388 */ /* 0x0001e60000000800 */
[----:B-----5:R-:W5:Y:S01]  /*2fe0*/  LDC.64 R14, c[0x0][0x380] ;  /* 0x0000e000ff0e7b82 */ /* 0x020f620000000a00 */
[----:B0-----:R-:W-:Y:S01]  /*2ff0*/  IMAD.WIDE.U32 R30, R31, 0x4, R20 ;  /* 0x000000041f1e7825 */ /* 0x001fe200078e0014 */
[----:B------:R0:W-:Y:S06]  /*3000*/  STS [R5+0x5100], R9 ;  /* 0x0051000905007388 */ /* 0x0001ec0000000800 */
[----:B------:R-:W5:Y:S01]  /*3010*/  LDC.64 R20, c[0x0][0x380] ;  /* 0x0000e000ff147b82 */ /* 0x000f620000000a00 */
[----:B------:R1:W-:Y:S07]  /*3020*/  STS [R5+0x5180], R7 ;  /* 0x0051800705007388 */ /* 0x0003ee0000000800 */
[----:B0-----:R-:W0:Y:S01]  /*3030*/  LDC.64 R8, c[0x0][0x380] ;  /* 0x0000e000ff087b82 */ /* 0x001e220000000a00 */
[C---:B-1----:R-:W-:Y:S01]  /*3040*/  IADD3 R7, PT, PT, R6.reuse, 0x16a0, RZ ;  /* 0x000016a006077810 */ /* 0x042fe20007ffe0ff */
[----:B--2---:R1:W-:Y:S04]  /*3050*/  STS [R5+0x5800], R16 ;  /* 0x0058001005007388 */ /* 0x0043e80000000800 */
[----:B------:R-:W-:Y:S01]  /*3060*/  IMAD.WIDE.U32 R36, R7, 0x4, R36 ;  /* 0x0000000407247825 */ /* 0x000fe200078e0024 */
[----:B------:R-:W-:Y:S01]  /*3070*/  IADD3 R7, PT, PT, R6, 0x1720, RZ ;  /* 0x0000172006077810 */ /* 0x000fe20007ffe0ff */
[----:B---3--:R2:W-:Y:S01]  /*3080*/  STS [R5+0x5600], R28 ;  /* 0x0056001c05007388 */ /* 0x0085e20000000800 */
[----:B-1----:R-:W1:Y:S03]  /*3090*/  LDC.64 R16, c[0x0][0x380] ;  /* 0x0000e000ff107b82 */ /* 0x002e660000000a00 */
[----:B------:R3:W-:Y:S01]  /*30a0*/  STS [R5+0x5780], R18 ;  /* 0x0057801205007388 */ /* 0x0007e20000000800 */
[----:B----4-:R-:W-:-:S04]  /*30b0*/  IMAD.WIDE.U32 R34, R7, 0x4, R34 ;  /* 0x0000000407227825 */ /* 0x010fc800078e0022 */
[----:B--2---:R-:W2:Y:S01]  /*30c0*/  LDC.64 R28, c[0x0][0x380] ;  /* 0x0000e000ff1c7b82 */ /* 0x004ea20000000a00 */
[----:B------:R-:W-:Y:S01]  /*30d0*/  STS [R5+0x5900], R22 ;  /* 0x0059001605007388 */ /* 0x000fe20000000800 */
[----:B------:R-:W-:-:S03]  /*30e0*/  IADD3 R7, PT, PT, R6, 0x1740, RZ ;  /* 0x0000174006077810 */ /* 0x000fc60007ffe0ff */
[----:B------:R4:W-:Y:S03]  /*30f0*/  STS [R5+0x5480], R32 ;  /* 0x0054802005007388 */ /* 0x0009e60000000800 */
[----:B---3--:R-:W3:Y:S01]  /*3100*/  LDC.64 R18, c[0x0][0x380] ;  /* 0x0000e000ff127b82 */ /* 0x008ee20000000a00 */
[----:B------:R0:W-:Y:S01]  /*3110*/  STS [R5+0x5580], R4 ;  /* 0x0055800405007388 */ /* 0x0001e20000000800 */
[----:B-----5:R-:W-:-:S04]  /*3120*/  IMAD.WIDE.U32 R20, R7, 0x4, R20 ;  /* 0x0000000407147825 */ /* 0x020fc800078e0014 */
[----:B----4-:R-:W-:Y:S02]  /*3130*/  IMAD.WIDE.U32 R32, R33, 0x4, R14 ;  /* 0x0000000421207825 */ /* 0x010fe400078e000e */
[----:B------:R-:W4:Y:S01]  /*3140*/  LDC.64 R22, c[0x0][0x380] ;  /* 0x0000e000ff167b82 */ /* 0x000f220000000a00 */
[C---:B------:R-:W-:Y:S02]  /*3150*/  IADD3 R15, PT, PT, R6.reuse, 0x16e0, RZ ;  /* 0x000016e0060f7810 */ /* 0x040fe40007ffe0ff */
[----:B0-----:R0:W5:Y:S03]  /*3160*/  LDG.E R4, desc[UR6][R32.64] ;  /* 0x0000000620047981 */ /* 0x001166000c1e1900 */
[----:B------:R-:W-:Y:S02]  /*3170*/  IMAD.WIDE.U32 R14, R15, 0x4, R8 ;  /* 0x000000040f0e7825 */ /* 0x000fe400078e0008 */
[----:B------:R1:W5:Y:S04]  /*3180*/  LDG.E R9, desc[UR6][R20.64] ;  /* 0x0000000614097981 */ /* 0x000368000c1e1900 */
[----:B------:R2:W-:Y:S01]  /*3190*/  STS [R5+0x5700], R24 ;  /* 0x0057001805007388 */ /* 0x0005e20000000800 */
[----:B0-----:R-:W-:-:S03]  /*31a0*/  IADD3 R33, PT, PT, R6, 0x1760, RZ ;  /* 0x0000176006217810 */ /* 0x001fc60007ffe0ff */
[----:B------:R0:W-:Y:S01]  /*31b0*/  STS [R5+0x5880], R11 ;  /* 0x0058800b05007388 */ /* 0x0001e20000000800 */
[----:B-1----:R-:W1:Y:S01]  /*31c0*/  LDC.64 R20, c[0x0][0x380] ;  /* 0x0000e000ff147b82 */ /* 0x002e620000000a00 */
[----:B------:R-:W-:Y:S01]  /*31d0*/  IMAD.WIDE.U32 R32, R33, 0x4, R16 ;  /* 0x0000000421207825 */ /* 0x000fe200078e0010 */
[----:B------:R-:W-:Y:S01]  /*31e0*/  IADD3 R17, PT, PT, R6, 0x1780, RZ ;  /* 0x0000178006117810 */ /* 0x000fe20007ffe0ff */
[----:B------:R0:W-:Y:S04]  /*31f0*/  STS [R5+0x5680], R26 ;  /* 0x0056801a05007388 */ /* 0x0001e80000000800 */
[----:B------:R3:W-:Y:S01]  /*3200*/  STS [R5+0x5980], R13 ;  /* 0x0059800d05007388 */ /* 0x0007e20000000800 */
[----:B--2---:R-:W2:Y:S01]  /*3210*/  LDC.64 R24, c[0x0][0x380] ;  /* 0x0000e000ff187b82 */ /* 0x004ea20000000a00 */
[----:B------:R-:W-:-:S02]  /*3220*/  IMAD.WIDE.U32 R28, R17, 0x4, R28 ;  /* 0x00000004111c7825 */ /* 0x000fc400078e001c */
[----:B0-----:R0:W5:Y:S04]  /*3230*/  LDG.E R11, desc[UR6][R34.64] ;  /* 0x00000006220b7981 */ /* 0x001168000c1e1900 */
[----:B------:R4:W-:Y:S01]  /*3240*/  STS [R5+0x5380], R12 ;  /* 0x0053800c05007388 */ /* 0x0009e20000000800 */
[----:B------:R-:W1:Y:S01]  /*3250*/  LDC.64 R26, c[0x0][0x380] ;  /* 0x0000e000ff1a7b82 */ /* 0x000e620000000a00 */
[C---:B---3--:R-:W-:Y:S02]  /*3260*/  IADD3 R13, PT, PT, R6.reuse, 0x1700, RZ ;  /* 0x00001700060d7810 */ /* 0x048fe40007ffe0ff */
[----:B------:R3:W-:Y:S01]  /*3270*/  STS [R5+0x5300], R2 ;  /* 0x0053000205007388 */ /* 0x0007e20000000800 */
[C---:B0-----:R-:W-:Y:S02]  /*3280*/  IADD3 R35, PT, PT, R6.reuse, 0x1800, RZ ;  /* 0x0000180006237810 */ /* 0x041fe40007ffe0ff */
[----:B------:R-:W-:-:S02]  /*3290*/  IADD3 R7, PT, PT, R6, 0x17c0, RZ ;  /* 0x000017c006077810 */ /* 0x000fc40007ffe0ff */
[----:B------:R-:W0:Y:S01]  /*32a0*/  LDC.64 R16, c[0x0][0x380] ;  /* 0x0000e000ff107b82 */ /* 0x000e220000000a00 */
[----:B----4-:R-:W-:Y:S01]  /*32b0*/  IMAD.WIDE.U32 R12, R13, 0x4, R18 ;  /* 0x000000040d0c7825 */ /* 0x010fe200078e0012 */
[----:B------:R4:W-:Y:S03]  /*32c0*/  STS [R5+0x5000], R10 ;  /* 0x0050000a05007388 */ /* 0x0009e60000000800 */
[----:B------:R-:W-:Y:S01]  /*32d0*/  IMAD.WIDE.U32 R22, R35, 0x4, R22 ;  /* 0x0000000423167825 */ /* 0x000fe200078e0016 */
[----:B---3--:R3:W5:Y:S02]  /*32e0*/  LDG.E R2, desc[UR6][R36.64] ;  /* 0x0000000624027981 */ /* 0x008764000c1e1900 */
[----:B------:R-:W0:Y:S02]  /*32f0*/  LDC.64 R18, c[0x0][0x380] ;  /* 0x0000e000ff127b82 */ /* 0x000e240000000a00 */
[----:B------:R3:W5:Y:S01]  /*3300*/  LDG.E R8, desc[UR6][R22.64] ;  /* 0x0000000616087981 */ /* 0x000762000c1e1900 */
[----:B--2---:R-:W-:-:S03]  /*3310*/  IMAD.WIDE.U32 R24, R7, 0x4, R24 ;  /* 0x0000000407187825 */ /* 0x004fc600078e0018 */
[----:B----4-:R2:W4:Y:S01]  /*3320*/  LDG.E R10, desc[UR6][R30.64] ;  /* 0x000000061e0a7981 */ /* 0x010522000c1e1900 */
[C---:B---3--:R-:W-:Y:S01]  /*3330*/  IADD3 R37, PT, PT, R6.reuse, 0x1840, RZ ;  /* 0x0000184006257810 */ /* 0x048fe20007ffe0ff */
[----:B------:R-:W3:Y:S02]  /*3340*/  LDC.64 R34, c[0x0][0x380] ;  /* 0x0000e000ff227b82 */ /* 0x000ee40000000a00 */
[----:B------:R2:W4:Y:S04]  /*3350*/  LDG.E R7, desc[UR6][R32.64] ;  /* 0x0000000620077981 */ /* 0x000528000c1e1900 */
[----:B------:R-:W4:Y:S02]  /*3360*/  LDG.E R13, desc[UR6][R12.64] ;  /* 0x000000060c0d7981 */ /* 0x000f24000c1e1900 */
[----:B------:R-:W3:Y:S01]  /*3370*/  LDC.64 R22, c[0x0][0x380] ;  /* 0x0000e000ff167b82 */ /* 0x000ee20000000a00 */
[----:B-1----:R-:W-:Y:S01]  /*3380*/  IMAD.WIDE.U32 R36, R37, 0x4, R20 ;  /* 0x0000000425247825 */ /* 0x002fe200078e0014 */
[C---:B--2---:R-:W-:Y:S01]  /*3390*/  IADD3 R31, PT, PT, R6.reuse, 0x17a0, RZ ;  /* 0x000017a0061f7810 */ /* 0x044fe20007ffe0ff */
[----:B------:R-:W2:Y:S01]  /*33a0*/  LDG.E R15, desc[UR6][R14.64] ;  /* 0x000000060e0f7981 */ /* 0x000ea2000c1e1900 */
[----:B------:R-:W-:-:S03]  /*33b0*/  IADD3 R33, PT, PT, R6, 0x1820, RZ ;  /* 0x0000182006217810 */ /* 0x000fc60007ffe0ff */
[----:B------:R-:W2:Y:S01]  /*33c0*/  LDG.E R24, desc[UR6][R24.64] ;  /* 0x0000000618187981 */ /* 0x000ea2000c1e1900 */
[----:B------:R-:W1:Y:S01]  /*33d0*/  LDC.64 R20, c[0x0][0x380] ;  /* 0x0000e000ff147b82 */ /* 0x000e620000000a00 */
[----:B------:R-:W-:Y:S01]  /*33e0*/  IMAD.WIDE.U32 R26, R31, 0x4, R26 ;  /* 0x000000041f1a7825 */ /* 0x000fe200078e001a */
[----:B------:R-:W-:Y:S01]  /*33f0*/  IADD3 R31, PT, PT, R6, 0x17e0, RZ ;  /* 0x000017e0061f7810 */ /* 0x000fe20007ffe0ff */
[----:B------:R-:W2:Y:S02]  /*3400*/  LDG.E R28, desc[UR6][R28.64] ;  /* 0x000000061c1c7981 */ /* 0x000ea4000c1e1900 */
[----:B0-----:R-:W-:Y:S02]  /*3410*/  IMAD.WIDE.U32 R32, R33, 0x4, R16 ;  /* 0x0000000421207825 */ /* 0x001fe400078e0010 */
[----:B------:R-:W2:Y:S02]  /*3420*/  LDG.E R26, desc[UR6][R26.64] ;  /* 0x000000061a1a7981 */ /* 0x000ea4000c1e1900 */
[----:B------:R-:W-:-:S02]  /*3430*/  IMAD.WIDE.U32 R18, R31, 0x4, R18 ;  /* 0x000000041f127825 */ /* 0x000fc400078e0012 */
[----:B------:R0:W2:Y:S01]  /*3440*/  LDG.E R16, desc[UR6][R32.64] ;  /* 0x0000000620107981 */ /* 0x0000a2000c1e1900 */
[----:B------:R-:W1:Y:S01]  /*3450*/  LDC.64 R30, c[0x0][0x380] ;  /* 0x0000e000ff1e7b82 */ /* 0x000e620000000a00 */
[C---:B------:R-:W-:Y:S02]  /*3460*/  IADD3 R17, PT, PT, R6.reuse, 0x1860, RZ ;  /* 0x0000186006117810 */ /* 0x040fe40007ffe0ff */
[----:B------:R-:W2:Y:S04]  /*3470*/  LDG.E R18, desc[UR6][R18.64] ;  /* 0x0000000612127981 */ /* 0x000ea8000c1e1900 */
[----:B------:R3:W2:Y:S01]  /*3480*/  LDG.E R14, desc[UR6][R36.64] ;  /* 0x00000006240e7981 */ /* 0x0006a2000c1e1900 */
[----:B0-----:R-:W-:-:S05]  /*3490*/  IADD3 R33, PT, PT, R6, 0x18a0, RZ ;  /* 0x000018a006217810 */ /* 0x001fca0007ffe0ff */
[----:B---3--:R-:W-:Y:S01]  /*34a0*/  IMAD.WIDE.U32 R32, R33, 0x4, R22 ;  /* 0x0000000421207825 */ /* 0x008fe200078e0016 */
[----:B------:R-:W-:Y:S01]  /*34b0*/  IADD3 R23, PT, PT, R6, 0x18c0, RZ ;  /* 0x000018c006177810 */ /* 0x000fe20007ffe0ff */
[----:B------:R-:W0:Y:S03]  /*34c0*/  LDC.64 R36, c[0x0][0x380] ;  /* 0x0000e000ff247b82 */ /* 0x000e260000000a00 */
[----:B------:R3:W2:Y:S01]  /*34d0*/  LDG.E R19, desc[UR6][R32.64] ;  /* 0x0000000620137981 */ /* 0x0006a2000c1e1900 */
[----:B-1----:R-:W-:-:S04]  /*34e0*/  IMAD.WIDE.U32 R20, R23, 0x4, R20 ;  /* 0x0000000417147825 */ /* 0x002fc800078e0014 */
[----:B------:R-:W1:Y:S01]  /*34f0*/  LDC.64 R22, c[0x0][0x380] ;  /* 0x0000e000ff167b82 */ /* 0x000e620000000a00 */
[----:B------:R-:W-:Y:S01]  /*3500*/  IMAD.WIDE.U32 R30, R17, 0x4, R30 ;  /* 0x00000004111e7825 */ /* 0x000fe200078e001e */
[C---:B------:R-:W-:Y:S01]  /*3510*/  IADD3 R17, PT, PT, R6.reuse, 0x1880, RZ ;  /* 0x0000188006117810 */ /* 0x040fe20007ffe0ff */
[----:B------:R-:W2:Y:S04]  /*3520*/  LDG.E R25, desc[UR6][R20.64] ;  /* 0x0000000614197981 */ /* 0x000ea8000c1e1900 */
[----:B------:R3:W2:Y:S01]  /*3530*/  LDG.E R12, desc[UR6][R30.64] ;  /* 0x000000061e0c7981 */ /* 0x0006a2000c1e1900 */
[----:B------:R-:W-:Y:S01]  /*3540*/  IMAD.WIDE.U32 R34, R17, 0x4, R34 ;  /* 0x0000000411227825 */ /* 0x000fe200078e0022 */
[----:B---3--:R-:W3:Y:S04]  /*3550*/  LDC.64 R32, c[0x0][0x380] ;  /* 0x0000e000ff207b82 */ /* 0x008ee80000000a00 */
[----:B------:R0:W3:Y:S01]  /*3560*/  LDG.E R17, desc[UR6][R34.64] ;  /* 0x0000000622117981 */ /* 0x0000e2000c1e1900 */
[----:B------:R-:W-:-:S02]  /*3570*/  IADD3 R31, PT, PT, R6, 0x18e0, RZ ;  /* 0x000018e0061f7810 */ /* 0x000fc40007ffe0ff */
[----:B------:R-:W-:Y:S01]  /*3580*/  IADD3 R21, PT, PT, R6, 0x1900, RZ ;  /* 0x0000190006157810 */ /* 0x000fe20007ffe0ff */
[----:B0-----:R-:W0:Y:S02]  /*3590*/  LDC.64 R34, c[0x0][0x380] ;  /* 0x0000e000ff227b82 */ /* 0x001e240000000a00 */
[----:B-1----:R-:W-:-:S06]  /*35a0*/  IMAD.WIDE.U32 R30, R31, 0x4, R22 ;  /* 0x000000041f1e7825 */ /* 0x002fcc00078e0016 */
[----:B------:R-:W3:Y:S01]  /*35b0*/  LDG.E R30, desc[UR6][R30.64] ;  /* 0x000000061e1e7981 */ /* 0x000ee2000c1e1900 */
[----:B------:R-:W1:Y:S02]  /*35c0*/  LDC.64 R22, c[0x0][0x380] ;  /* 0x0000e000ff167b82 */ /* 0x000e640000000a00 */
[----:B-1----:R-:W-:-:S06]  /*35d0*/  IMAD.WIDE.U32 R22, R21, 0x4, R22 ;  /* 0x0000000415167825 */ /* 0x002fcc00078e0016 */
[----:B------:R-:W1:Y:S01]  /*35e0*/  LDC.64 R20, c[0x0][0x380] ;  /* 0x0000e000ff147b82 */ /* 0x000e620000000a00 */
[----:B-----5:R-:W-:Y:S04]  /*35f0*/  STS [R5+0x5b00], R4 ;  /* 0x005b000405007388 */ /* 0x020fe80000000800 */
[----:B------:R-:W-:Y:S04]  /*3600*/  STS [R5+0x5d00], R9 ;  /* 0x005d000905007388 */ /* 0x000fe80000000800 */
[----:B------:R-:W-:Y:S04]  /*3610*/  STS [R5+0x5c80], R11 ;  /* 0x005c800b05007388 */ /* 0x000fe80000000800 */
[----:B------:R-:W-:Y:S04]  /*3620*/  STS [R5+0x5a80], R2 ;  /* 0x005a800205007388 */ /* 0x000fe80000000800 */
[----:B------:R5:W-:Y:S04]  /*3630*/  STS [R5+0x6000], R8 ;  /* 0x0060000805007388 */ /* 0x000be80000000800 */
[----:B----4-:R4:W-:Y:S04]  /*3640*/  STS [R5+0x5a00], R10 ;  /* 0x005a000a05007388 */ /* 0x0109e80000000800 */
[----:B------:R-:W-:Y:S01]  /*3650*/  STS [R5+0x5d80], R7 ;  /* 0x005d800705007388 */ /* 0x000fe20000000800 */
[----:B-----5:R-:W5:Y:S03]  /*3660*/  LDC.64 R8, c[0x0][0x380] ;  /* 0x0000e000ff087b82 */ /* 0x020f660000000a00 */
[----:B------:R-:W-:Y:S04]  /*3670*/  STS [R5+0x5c00], R13 ;  /* 0x005c000d05007388 */ /* 0x000fe80000000800 */
[----:B--2---:R-:W-:Y:S01]  /*3680*/  STS [R5+0x5b80], R15 ;  /* 0x005b800f05007388 */ /* 0x004fe20000000800 */
[----:B----4-:R-:W2:Y:S03]  /*3690*/  LDC.64 R10, c[0x0][0x380] ;  /* 0x0000e000ff0a7b82 */ /* 0x010ea60000000a00 */
[----:B------:R-:W-:Y:S04]  /*36a0*/  STS [R5+0x5f00], R24 ;  /* 0x005f001805007388 */ /* 0x000fe80000000800 */
[----:B------:R-:W-:Y:S04]  /*36b0*/  STS [R5+0x5e00], R28 ;  /* 0x005e001c05007388 */ /* 0x000fe80000000800 */
[----:B------:R4:W-:Y:S04]  /*36c0*/  STS [R5+0x5e80], R26 ;  /* 0x005e801a05007388 */ /* 0x0009e80000000800 */
[----:B------:R-:W-:Y:S04]  /*36d0*/  STS [R5+0x6080], R16 ;  /* 0x0060801005007388 */ /* 0x000fe80000000800 */
[----:B------:R-:W-:Y:S04]  /*36e0*/  STS [R5+0x5f80], R18 ;  /* 0x005f801205007388 */ /* 0x000fe80000000800 */
[----:B------:R0:W-:Y:S01]  /*36f0*/  STS [R5+0x6100], R14 ;  /* 0x0061000e05007388 */ /* 0x0001e20000000800 */
[----:B----4-:R-:W4:Y:S03]  /*3700*/  LDC.64 R26, c[0x0][0x380] ;  /* 0x0000e000ff1a7b82 */ /* 0x010f260000000a00 */
[----:B------:R-:W-:Y:S05]  /*3710*/  STS [R5+0x6280], R19 ;  /* 0x0062801305007388 */ /* 0x000fea0000000800 */
[----:B0-----:R-:W0:Y:S01]  /*3720*/  LDC.64 R14, c[0x0][0x380] ;  /* 0x0000e000ff0e7b82 */ /* 0x001e220000000a00 */
[----:B------:R4:W-:Y:S04]  /*3730*/  STS [R5+0x6300], R25 ;  /* 0x0063001905007388 */ /* 0x0009e80000000800 */
[----:B------:R-:W-:Y:S04]  /*3740*/  STS [R5+0x6180], R12 ;  /* 0x0061800c05007388 */ /* 0x000fe80000000800 */
[----:B---3--:R-:W-:Y:S04]  /*3750*/  STS [R5+0x6200], R17 ;  /* 0x0062001105007388 */ /* 0x008fe80000000800 */
[----:B------:R3:W-:Y:S01]  /*3760*/  STS [R5+0x6380], R30 ;  /* 0x0063801e05007388 */ /* 0x0007e20000000800 */
[C---:B------:R-:W-:Y:S01]  /*3770*/  IADD3 R13, PT, PT, R6.reuse, 0x1de0, RZ ;  /* 0x00001de0060d7810 */ /* 0x040fe20007ffe0ff */
[----:B------:R-:W0:Y:S02]  /*3780*/  LDC.64 R28, c[0x0][0x380] ;  /* 0x0000e000ff1c7b82 */ /* 0x000e240000000a00 */
[----:B------:R2:W5:Y:S02]  /*3790*/  LDG.E R2, desc[UR6][R22.64] ;  /* 0x0000000616027981 */ /* 0x000564000c1e1900 */
[----:B----4-:R-:W-:Y:S01]  /*37a0*/  IMAD.WIDE.U32 R24, R13, 0x4, R26 ;  /* 0x000000040d187825 */ /* 0x010fe200078e001a */
[----:B------:R-:W-:-:S02]  /*37b0*/  IADD3 R13, PT, PT, R6, 0x1940, RZ ;  /* 0x00001940060d7810 */ /* 0x000fc40007ffe0ff */
[C---:B------:R-:W-:Y:S01]  /*37c0*/  IADD3 R7, PT, PT, R6.reuse, 0x1920, RZ ;  /* 0x0000192006077810 */ /* 0x040fe20007ffe0ff */
[----:B---3--:R-:W3:Y:S01]  /*37d0*/  LDC.64 R30, c[0x0][0x380] ;  /* 0x0000e000ff1e7b82 */ /* 0x008ee20000000a00 */
[C---:B------:R-:W-:Y:S01]  /*37e0*/  IADD3 R19, PT, PT, R6.reuse, 0x1980, RZ ;  /* 0x0000198006137810 */ /* 0x040fe20007ffe0ff */
[----:B-1----:R-:W-:Y:S01]  /*37f0*/  IMAD.WIDE.U32 R12, R13, 0x4, R20 ;  /* 0x000000040d0c7825 */ /* 0x002fe200078e0014 */
[----:B------:R-:W-:-:S03]  /*3800*/  IADD3 R21, PT, PT, R6, 0x19a0, RZ ;  /* 0x000019a006157810 */ /* 0x000fc60007ffe0ff */
[----:B--2---:R-:W-:Y:S02]  /*3810*/  IMAD.WIDE.U32 R22, R7, 0x4, R10 ;  /* 0x0000000407167825 */ /* 0x004fe400078e000a */
[----:B------:R-:W1:Y:S02]  /*3820*/  LDC.64 R16, c[0x0][0x380] ;  /* 0x0000e000ff107b82 */ /* 0x000e640000000a00 */
[----:B-----5:R-:W-:-:S04]  /*3830*/  IMAD.WIDE.U32 R8, R19, 0x4, R8 ;  /* 0x0000000413087825 */ /* 0x020fc800078e0008 */
[----:B0-----:R-:W-:Y:S01]  /*3840*/  IMAD.WIDE.U32 R18, R21, 0x4, R14 ;  /* 0x0000000415127825 */ /* 0x001fe200078e000e */
[C---:B------:R-:W-:Y:S01]  /*3850*/  IADD3 R15, PT, PT, R6.reuse, 0x19e0, RZ ;  /* 0x000019e0060f7810 */ /* 0x040fe20007ffe0ff */
[----:B------:R-:W0:Y:S01]  /*3860*/  LDC.64 R26, c[0x0][0x380] ;  /* 0x0000e000ff1a7b82 */ /* 0x000e220000000a00 */
[----:B------:R-:W-:-:S03]  /*3870*/  IADD3 R11, PT, PT, R6, 0x1960, RZ ;  /* 0x00001960060b7810 */ /* 0x000fc60007ffe0ff */
[----:B------:R-:W-:-:S04]  /*3880*/  IMAD.WIDE.U32 R32, R15, 0x4, R32 ;  /* 0x000000040f207825 */ /* 0x000fc800078e0020 */
[----:B------:R-:W2:Y:S01]  /*3890*/  LDC.64 R14, c[0x0][0x380] ;  /* 0x0000e000ff0e7b82 */ /* 0x000ea20000000a00 */
[----:B------:R-:W-:Y:S01]  /*38a0*/  IMAD.WIDE.U32 R36, R11, 0x4, R36 ;  /* 0x000000040b247825 */ /* 0x000fe200078e0024 */
[C---:B------:R-:W-:Y:S02]  /*38b0*/  IADD3 R11, PT, PT, R6.reuse, 0x19c0, RZ ;  /* 0x000019c0060b7810 */ /* 0x040fe40007ffe0ff */
[----:B------:R-:W-:-:S03]  /*38c0*/  IADD3 R21, PT, PT, R6, 0x1a00, RZ ;  /* 0x00001a0006157810 */ /* 0x000fc60007ffe0ff */
[----:B------:R-:W-:Y:S01]  /*38d0*/  IMAD.WIDE.U32 R34, R11, 0x4, R34 ;  /* 0x000000040b227825 */ /* 0x000fe200078e0022 */
[----:B------:R-:W-:-:S03]  /*38e0*/  IADD3 R11, PT, PT, R6, 0x1a20, RZ ;  /* 0x00001a20060b7810 */ /* 0x000fc60007ffe0ff */
[----:B---3--:R-:W-:Y:S02]  /*38f0*/  IMAD.WIDE.U32 R30, R21, 0x4, R30 ;  /* 0x00000004151e7825 */ /* 0x008fe400078e001e */
[----:B------:R-:W3:Y:S02]  /*3900*/  LDC.64 R20, c[0x0][0x380] ;  /* 0x0000e000ff147b82 */ /* 0x000ee40000000a00 */
[----:B-1----:R-:W-:Y:S01]  /*3910*/  IMAD.WIDE.U32 R16, R11, 0x4, R16 ;  /* 0x000000040b107825 */ /* 0x002fe200078e0010 */
[----:B------:R-:W-:-:S05]  /*3920*/  IADD3 R11, PT, PT, R6, 0x1a60, RZ ;  /* 0x00001a60060b7810 */ /* 0x000fca0007ffe0ff */
[----:B0-----:R-:W-:Y:S01]  /*3930*/  IMAD.WIDE.U32 R26, R11, 0x4, R26 ;  /* 0x000000040b1a7825 */ /* 0x001fe200078e001a */
[C---:B------:R-:W-:Y:S01]  /*3940*/  IADD3 R11, PT, PT, R6.reuse, 0x1b20, RZ ;  /* 0x00001b20060b7810 */ /* 0x040fe20007ffe0ff */
[----:B------:R0:W-:Y:S04]  /*3950*/  STS [R5+0x6400], R2 ;  /* 0x0064000205007388 */ /* 0x0001e80000000800 */
[----:B------:R1:W4:Y:S04]  /*3960*/  LDG.E R10, desc[UR6][R24.64] ;  /* 0x00000006180a7981 */ /* 0x000328000c1e1900 */
[----:B------:R5:W4:Y:S04]  /*3970*/  LDG.E R8, desc[UR6][R8.64] ;  /* 0x0000000608087981 */ /* 0x000b28000c1e1900 */
[----:B------:R2:W4:Y:S01]  /*3980*/  LDG.E R4, desc[UR6][R16.64] ;  /* 0x0000000610047981 */ /* 0x000522000c1e1900 */
[----:B-1----:R-:W1:Y:S03]  /*3990*/  LDC.64 R24, c[0x0][0x380] ;  /* 0x0000e000ff187b82 */ /* 0x002e660000000a00 */
[----:B------:R-:W4:Y:S01]  /*39a0*/  LDG.E R26, desc[UR6][R26.64] ;  /* 0x000000061a1a7981 */ /* 0x000f22000c1e1900 */
[----:B-----5:R-:W-:-:S03]  /*39b0*/  IADD3 R9, PT, PT, R6, 0x1a40, RZ ;  /* 0x00001a4006097810 */ /* 0x020fc60007ffe0ff */
[----:B------:R-:W5:Y:S01]  /*39c0*/  LDG.E R30, desc[UR6][R30.64] ;  /* 0x000000061e1e7981 */ /* 0x000f62000c1e1900 */
[----:B--2---:R-:W2:Y:S01]  /*39d0*/  LDC.64 R16, c[0x0][0x380] ;  /* 0x0000e000ff107b82 */ /* 0x004ea20000000a00 */
[----:B------:R-:W-:Y:S01]  /*39e0*/  IMAD.WIDE.U32 R28, R9, 0x4, R28 ;  /* 0x00000004091c7825 */ /* 0x000fe200078e001c */
[C---:B------:R-:W-:Y:S01]  /*39f0*/  IADD3 R9, PT, PT, R6.reuse, 0x1a80, RZ ;  /* 0x00001a8006097810 */ /* 0x040fe20007ffe0ff */
[----:B------:R3:W5:Y:S04]  /*3a00*/  LDG.E R7, desc[UR6][R22.64] ;  /* 0x0000000616077981 */ /* 0x000768000c1e1900 */
[----:B------:R-:W5:Y:S04]  /*3a10*/  LDG.E R36, desc[UR6][R36.64] ;  /* 0x0000000624247981 */ /* 0x000f68000c1e1900 */
[----:B------:R-:W5:Y:S01]  /*3a20*/  LDG.E R32, desc[UR6][R32.64] ;  /* 0x0000000620207981 */ /* 0x000f62000c1e1900 */
[----:B---3--:R-:W3:Y:S03]  /*3a30*/  LDC.64 R22, c[0x0][0x380] ;  /* 0x0000e000ff167b82 */ /* 0x008ee60000000a00 */
[----:B------:R-:W5:Y:S01]  /*3a40*/  LDG.E R28, desc[UR6][R28.64] ;  /* 0x000000061c1c7981 */ /* 0x000f62000c1e1900 */
[----:B-1----:R-:W-:Y:S01]  /*3a50*/  IMAD.WIDE.U32 R24, R9, 0x4, R24 ;  /* 0x0000000409187825 */ /* 0x002fe200078e0018 */
[----:B------:R-:W-:-:S02]  /*3a60*/  IADD3 R9, PT, PT, R6, 0x1aa0, RZ ;  /* 0x00001aa006097810 */ /* 0x000fc40007ffe0ff */
[----:B0-----:R0:W5:Y:S03]  /*3a70*/  LDG.E R2, desc[UR6][R18.64] ;  /* 0x0000000612027981 */ /* 0x001166000c1e1900 */
[----:B------:R-:W-:Y:S01]  /*3a80*/  IMAD.WIDE.U32 R14, R9, 0x4, R14 ;  /* 0x00000004090e7825 */ /* 0x000fe200078e000e */
[----:B------:R-:W5:Y:S01]  /*3a90*/  LDG.E R24, desc[UR6][R24.64] ;  /* 0x0000000618187981 */ /* 0x000f62000c1e1900 */
[----:B------:R-:W-:-:S03]  /*3aa0*/  IADD3 R9, PT, PT, R6, 0x1ac0, RZ ;  /* 0x00001ac006097810 */ /* 0x000fc60007ffe0ff */
[----:B------:R-:W5:Y:S01]  /*3ab0*/  LDG.E R34, desc[UR6][R34.64] ;  /* 0x0000000622227981 */ /* 0x000f62000c1e1900 */
[----:B0-----:R-:W0:Y:S03]  /*3ac0*/  LDC.64 R18, c[0x0][0x380] ;  /* 0x0000e000ff127b82 */ /* 0x001e260000000a00 */
[----:B------:R-:W5:Y:S01]  /*3ad0*/  LDG.E R14, desc[UR6][R14.64] ;  /* 0x000000060e0e7981 */ /* 0x000f62000c1e1900 */
[----:B------:R-:W-:Y:S01]  /*3ae0*/  IMAD.WIDE.U32 R20, R9, 0x4, R20 ;  /* 0x0000000409147825 */ /* 0x000fe200078e0014 */
[C---:B------:R-:W-:Y:S02]  /*3af0*/  IADD3 R9, PT, PT, R6.reuse, 0x1ae0, RZ ;  /* 0x00001ae006097810 */ /* 0x040fe40007ffe0ff */
[----:B------:R-:W5:Y:S03]  /*3b00*/  LDG.E R12, desc[UR6][R12.64] ;  /* 0x000000060c0c7981 */ /* 0x000f66000c1e1900 */
[----:B--2---:R-:W-:Y:S01]  /*3b10*/  IMAD.WIDE.U32 R16, R9, 0x4, R16 ;  /* 0x0000000409107825 */ /* 0x004fe200078e0010 */
[----:B------:R-:W2:Y:S05]  /*3b20*/  LDG.E R20, desc[UR6][R20.64] ;  /* 0x0000000614147981 */ /* 0x000eaa000c1e1900 */
[----:B------:R-:W2:Y:S01]  /*3b30*/  LDG.E R16, desc[UR6][R16.64] ;  /* 0x0000000610107981 */ /* 0x000ea2000c1e1900 */
[----:B---3--:R-:W-:Y:S01]  /*3b40*/  IMAD.WIDE.U32 R22, R11, 0x4, R22 ;  /* 0x000000040b167825 */ /* 0x008fe200078e0016 */
[----:B------:R-:W-:-:S04]  /*3b50*/  IADD3 R9, PT, PT, R6, 0x1b00, RZ ;  /* 0x00001b0006097810 */ /* 0x000fc80007ffe0ff */
[----:B------:R1:W3:Y:S01]  /*3b60*/  LDG.E R13, desc[UR6][R22.64] ;  /* 0x00000006160d7981 */ /* 0x0002e2000c1e1900 */
[----:B0-----:R-:W-:-:S05]  /*3b70*/  IMAD.WIDE.U32 R18, R9, 0x4, R18 ;  /* 0x0000000409127825 */ /* 0x001fca00078e0012 */
[----:B------:R0:W3:Y:S01]  /*3b80*/  LDG.E R9, desc[UR6][R18.64] ;  /* 0x0000000612097981 */ /* 0x0000e2000c1e1900 */
[----:B-1----:R-:W1:Y:S01]  /*3b90*/  LDC.64 R22, c[0x0][0x380] ;  /* 0x0000e000ff167b82 */ /* 0x002e620000000a00 */
[----:B------:R-:W-:-:S07]  /*3ba0*/  IADD3 R15, PT, PT, R6, 0x1b80, RZ ;  /* 0x00001b80060f7810 */ /* 0x000fce0007ffe0ff */
[----:B0-----:R-:W0:Y:S01]  /*3bb0*/  LDC.64 R18, c[0x0][0x380] ;  /* 0x0000e000ff127b82 */ /* 0x001e220000000a00 */
[C---:B------:R-:W-:Y:S02]  /*3bc0*/  IADD3 R29, PT, PT, R6.reuse, 0x1b40, RZ ;  /* 0x00001b40061d7810 */ /* 0x040fe40007ffe0ff */
[----:B------:R-:W-:Y:S01]  /*3bd0*/  IADD3 R33, PT, PT, R6, 0x1c00, RZ ;  /* 0x00001c0006217810 */ /* 0x000fe20007ffe0ff */
[----:B----4-:R4:W-:Y:S04]  /*3be0*/  STS [R5+0x7780], R10 ;  /* 0x0077800a05007388 */ /* 0x0109e80000000800 */
[----:B----4-:R-:W4:Y:S01]  /*3bf0*/  LDC.64 R10, c[0x0][0x380] ;  /* 0x0000e000ff0a7b82 */ /* 0x010f220000000a00 */
[----:B------:R1:W-:Y:S04]  /*3c00*/  STS [R5+0x6980], R26 ;  /* 0x0069801a05007388 */ /* 0x0003e80000000800 */
[----:B-----5:R5:W-:Y:S03]  /*3c10*/  STS [R5+0x6800], R30 ;  /* 0x0068001e05007388 */ /* 0x020be60000000800 */
[----:B-1----:R-:W1:Y:S01]  /*3c20*/  LDC.64 R26, c[0x0][0x380] ;  /* 0x0000e000ff1a7b82 */ /* 0x002e620000000a00 */
[----:B------:R0:W-:Y:S07]  /*3c30*/  STS [R5+0x6580], R36 ;  /* 0x0065802405007388 */ /* 0x0001ee0000000800 */
[----:B-----5:R-:W5:Y:S01]  /*3c40*/  LDC.64 R30, c[0x0][0x380] ;  /* 0x0000e000ff1e7b82 */ /* 0x020f620000000a00 */
[----:B------:R-:W-:Y:S07]  /*3c50*/  STS [R5+0x6780], R32 ;  /* 0x0067802005007388 */ /* 0x000fee0000000800 */
[----:B0-----:R-:W0:Y:S01]  /*3c60*/  LDC.64 R36, c[0x0][0x380] ;  /* 0x0000e000ff247b82 */ /* 0x001e220000000a00 */
[----:B------:R4:W-:Y:S07]  /*3c70*/  STS [R5+0x6a00], R24 ;  /* 0x006a001805007388 */ /* 0x0009ee0000000800 */
[----:B----4-:R-:W4:Y:S01]  /*3c80*/  LDC.64 R24, c[0x0][0x380] ;  /* 0x0000e000ff187b82 */ /* 0x010f220000000a00 */
[----:B------:R1:W-:Y:S02]  /*3c90*/  STS [R5+0x6a80], R14 ;  /* 0x006a800e05007388 */ /* 0x0003e40000000800 */
[----:B-1----:R-:W-:-:S05]  /*3ca0*/  IMAD.WIDE.U32 R14, R15, 0x4, R22 ;  /* 0x000000040f0e7825 */ /* 0x002fca00078e0016 */
[----:B------:R-:W1:Y:S01]  /*3cb0*/  LDC.64 R22, c[0x0][0x380] ;  /* 0x0000e000ff167b82 */ /* 0x000e620000000a00 */
[----:B------:R5:W-:Y:S04]  /*3cc0*/  STS [R5+0x6900], R28 ;  /* 0x0069001c05007388 */ /* 0x000be80000000800 */
[----:B------:R0:W-:Y:S04]  /*3cd0*/  STS [R5+0x6480], R7 ;  /* 0x0064800705007388 */ /* 0x0001e80000000800 */
[----:B--2---:R2:W-:Y:S01]  /*3ce0*/  STS [R5+0x6b80], R16 ;  /* 0x006b801005007388 */ /* 0x0045e20000000800 */
[----:B-----5:R-:W-:-:S02]  /*3cf0*/  IMAD.WIDE.U32 R28, R29, 0x4, R18 ;  /* 0x000000041d1c7825 */ /* 0x020fc400078e0012 */
[----:B------:R-:W5:Y:S01]  /*3d00*/  LDC.64 R18, c[0x0][0x380] ;  /* 0x0000e000ff127b82 */ /* 0x000f620000000a00 */
[----:B------:R2:W-:Y:S01]  /*3d10*/  STS [R5+0x6b00], R20 ;  /* 0x006b001405007388 */ /* 0x0005e20000000800 */
[----:B----4-:R-:W-:Y:S01]  /*3d20*/  IMAD.WIDE.U32 R32, R33, 0x4, R24 ;  /* 0x0000000421207825 */ /* 0x010fe200078e0018 */
[C---:B------:R-:W-:Y:S02]  /*3d30*/  IADD3 R25, PT, PT, R6.reuse, 0x1c40, RZ ;  /* 0x00001c4006197810 */ /* 0x040fe40007ffe0ff */
[C---:B0-----:R-:W-:Y:S01]  /*3d40*/  IADD3 R7, PT, PT, R6.reuse, 0x1b60, RZ ;  /* 0x00001b6006077810 */ /* 0x041fe20007ffe0ff */
[----:B------:R-:W-:Y:S01]  /*3d50*/  STS [R5+0x6700], R34 ;  /* 0x0067002205007388 */ /* 0x000fe20000000800 */
[C---:B------:R-:W-:Y:S01]  /*3d60*/  IADD3 R24, PT, PT, R6.reuse, 0x1c60, RZ ;  /* 0x00001c6006187810 */ /* 0x040fe20007ffe0ff */
[----:B--2---:R-:W0:Y:S01]  /*3d70*/  LDC.64 R16, c[0x0][0x380] ;  /* 0x0000e000ff107b82 */ /* 0x004e220000000a00 */
[----:B------:R-:W-:Y:S01]  /*3d80*/  IMAD.WIDE.U32 R26, R25, 0x4, R26 ;  /* 0x00000004191a7825 */ /* 0x000fe200078e001a */
[----:B------:R2:W-:Y:S03]  /*3d90*/  STS [R5+0x6880], R4 ;  /* 0x0068800405007388 */ /* 0x0005e60000000800 */
[----:B------:R-:W-:Y:S01]  /*3da0*/  IMAD.WIDE.U32 R10, R7, 0x4, R10 ;  /* 0x00000004070a7825 */ /* 0x000fe200078e000a */
[----:B------:R-:W-:Y:S01]  /*3db0*/  IADD3 R7, PT, PT, R6, 0x1ba0, RZ ;  /* 0x00001ba006077810 */ /* 0x000fe20007ffe0ff */
[----:B------:R4:W-:Y:S01]  /*3dc0*/  STS [R5+0x6680], R2 ;  /* 0x0066800205007388 */ /* 0x0009e20000000800 */
[----:B------:R-:W0:Y:S01]  /*3dd0*/  LDC.64 R20, c[0x0][0x380] ;  /* 0x0000e000ff147b82 */ /* 0x000e220000000a00 */
[----:B-1----:R-:W-:-:S02]  /*3de0*/  IMAD.WIDE.U32 R24, R24, 0x4, R22 ;  /* 0x0000000418187825 */ /* 0x002fc400078e0016 */
[----:B---3--:R1:W-:Y:S02]  /*3df0*/  STS [R5+0x6c80], R13 ;  /* 0x006c800d05007388 */ /* 0x0083e40000000800 */
[----:B------:R-:W-:Y:S02]  /*3e00*/  IMAD.WIDE.U32 R30, R7, 0x4, R30 ;  /* 0x00000004071e7825 */ /* 0x000fe400078e001e */
[----:B--2---:R2:W3:Y:S01]  /*3e10*/  LDG.E R4, desc[UR6][R28.64] ;  /* 0x000000061c047981 */ /* 0x0044e2000c1e1900 */
[----:B------:R-:W0:Y:S01]  /*3e20*/  LDC.64 R22, c[0x0][0x380] ;  /* 0x0000e000ff167b82 */ /* 0x000e220000000a00 */
[C---:B------:R-:W-:Y:S02]  /*3e30*/  IADD3 R7, PT, PT, R6.reuse, 0x1bc0, RZ ;  /* 0x00001bc006077810 */ /* 0x040fe40007ffe0ff */
[----:B----4-:R-:W4:Y:S04]  /*3e40*/  LDG.E R2, desc[UR6][R10.64] ;  /* 0x000000060a027981 */ /* 0x010f28000c1e1900 */
[----:B------:R0:W-:Y:S01]  /*3e50*/  STS [R5+0x6c00], R9 ;  /* 0x006c000905007388 */ /* 0x0001e20000000800 */
[----:B------:R-:W0:Y:S01]  /*3e60*/  LDC.64 R34, c[0x0][0x380] ;  /* 0x0000e000ff227b82 */ /* 0x000e220000000a00 */
[----:B------:R-:W-:Y:S01]  /*3e70*/  IMAD.WIDE.U32 R36, R7, 0x4, R36 ;  /* 0x0000000407247825 */ /* 0x000fe200078e0024 */
[----:B--2---:R-:W-:Y:S01]  /*3e80*/  IADD3 R29, PT, PT, R6, 0x1c20, RZ ;  /* 0x00001c20061d7810 */ /* 0x004fe20007ffe0ff */
[----:B------:R2:W4:Y:S04]  /*3e90*/  LDG.E R7, desc[UR6][R32.64] ;  /* 0x0000000620077981 */ /* 0x000528000c1e1900 */
[----:B-1----:R1:W4:Y:S01]  /*3ea0*/  LDG.E R13, desc[UR6][R30.64] ;  /* 0x000000061e0d7981 */ /* 0x002322000c1e1900 */
[----:B-----5:R-:W-:-:S03]  /*3eb0*/  IMAD.WIDE.U32 R28, R29, 0x4, R18 ;  /* 0x000000041d1c7825 */ /* 0x020fc600078e0012 */
[----:B------:R5:W4:Y:S01]  /*3ec0*/  LDG.E R11, desc[UR6][R36.64] ;  /* 0x00000006240b7981 */ /* 0x000b22000c1e1900 */
[C---:B--2---:R-:W-:Y:S02]  /*3ed0*/  IADD3 R33, PT, PT, R6.reuse, 0x1ca0, RZ ;  /* 0x00001ca006217810 */ /* 0x044fe40007ffe0ff */
[C---:B------:R-:W-:Y:S01]  /*3ee0*/  IADD3 R19, PT, PT, R6.reuse, 0x1c80, RZ ;  /* 0x00001c8006137810 */ /* 0x040fe20007ffe0ff */
[----:B------:R2:W4:Y:S01]  /*3ef0*/  LDG.E R24, desc[UR6][R24.64] ;  /* 0x0000000618187981 */ /* 0x000522000c1e1900 */
[----:B-1----:R-:W1:Y:S01]  /*3f00*/  LDC.64 R30, c[0x0][0x380] ;  /* 0x0000e000ff1e7b82 */ /* 0x002e620000000a00 */
[----:B0-----:R-:W-:Y:S01]  /*3f10*/  IMAD.WIDE.U32 R16, R33, 0x4, R16 ;  /* 0x0000000421107825 */ /* 0x001fe200078e0010 */
[C---:B------:R-:W-:Y:S01]  /*3f20*/  IADD3 R9, PT, PT, R6.reuse, 0x1be0, RZ ;  /* 0x00001be006097810 */ /* 0x040fe20007ffe0ff */
[----:B------:R-:W-:Y:S01]  /*3f30*/  STS [R5+0x6600], R8 ;  /* 0x0066000805007388 */ /* 0x000fe20000000800 */
[----:B-----5:R-:W-:Y:S01]  /*3f40*/  IADD3 R37, PT, PT, R6, 0x1ce0, RZ ;  /* 0x00001ce006257810 */ /* 0x020fe20007ffe0ff */
[----:B------:R-:W-:-:S02]  /*3f50*/  IMAD.WIDE.U32 R18, R19, 0x4, R20 ;  /* 0x0000000413127825 */ /* 0x000fc400078e0014 */
[----:B------:R-:W5:Y:S01]  /*3f60*/  LDG.E R15, desc[UR6][R14.64] ;  /* 0x000000060e0f7981 */ /* 0x000f62000c1e1900 */
[----:B------:R-:W0:Y:S01]  /*3f70*/  LDC.64 R32, c[0x0][0x380] ;  /* 0x0000e000ff207b82 */ /* 0x000e220000000a00 */
[----:B------:R-:W-:Y:S02]  /*3f80*/  IMAD.WIDE.U32 R36, R37, 0x4, R22 ;  /* 0x0000000425247825 */ /* 0x000fe400078e0016 */
[----:B------:R1:W5:Y:S01]  /*3f90*/  LDG.E R18, desc[UR6][R18.64] ;  /* 0x0000000612127981 */ /* 0x000362000c1e1900 */
[----:B--2---:R-:W-:-:S03]  /*3fa0*/  IADD3 R25, PT, PT, R6, 0x1d80, RZ ;  /* 0x00001d8006197810 */ /* 0x004fc60007ffe0ff */
[----:B------:R2:W5:Y:S01]  /*3fb0*/  LDG.E R16, desc[UR6][R16.64] ;  /* 0x0000000610107981 */ /* 0x000562000c1e1900 */
[----:B------:R-:W0:Y:S01]  /*3fc0*/  LDC.64 R20, c[0x0][0x380] ;  /* 0x0000e000ff147b82 */ /* 0x000e220000000a00 */
[----:B------:R-:W-:Y:S02]  /*3fd0*/  IMAD.WIDE.U32 R34, R9, 0x4, R34 ;  /* 0x0000000409227825 */ /* 0x000fe400078e0022 */
[----:B------:R2:W-:Y:S04]  /*3fe0*/  STS [R5+0x6500], R12 ;  /* 0x0065000c05007388 */ /* 0x0005e80000000800 */
[----:B------:R-:W5:Y:S01]  /*3ff0*/  LDG.E R28, desc[UR6][R28.64] ;  /* 0x000000061c1c7981 */ /* 0x000f62000c1e1900 */
[----:B------:R-:W0:Y:S01]  /*4000*/  LDC.64 R22, c[0x0][0x380] ;  /* 0x0000e000ff167b82 */ /* 0x000e220000000a00 */
[----:B-1----:R-:W-:-:S02]  /*4010*/  IADD3 R19, PT, PT, R6, 0x1d20, RZ ;  /* 0x00001d2006137810 */ /* 0x002fc40007ffe0ff */
[----:B------:R1:W5:Y:S01]  /*4020*/  LDG.E R9, desc[UR6][R34.64] ;  /* 0x0000000622097981 */ /* 0x000362000c1e1900 */
[----:B--2---:R-:W-:-:S03]  /*4030*/  IADD3 R17, PT, PT, R6, 0x1d40, RZ ;  /* 0x00001d4006117810 */ /* 0x004fc60007ffe0ff */
[----:B------:R-:W2:Y:S04]  /*4040*/  LDG.E R26, desc[UR6][R26.64] ;  /* 0x000000061a1a7981 */ /* 0x000ea8000c1e1900 */
[----:B------:R-:W2:Y:S01]  /*4050*/  LDG.E R12, desc[UR6][R36.64] ;  /* 0x00000006240c7981 */ /* 0x000ea2000c1e1900 */
[C---:B-1----:R-:W-:Y:S01]  /*4060*/  IADD3 R35, PT, PT, R6.reuse, 0x1cc0, RZ ;  /* 0x00001cc006237810 */ /* 0x042fe20007ffe0ff */
[----:B0-----:R-:W-:Y:S01]  /*4070*/  IMAD.WIDE.U32 R32, R19, 0x4, R32 ;  /* 0x0000000413207825 */ /* 0x001fe200078e0020 */
[----:B------:R-:W-:-:S03]  /*4080*/  IADD3 R19, PT, PT, R6, 0x1d60, RZ ;  /* 0x00001d6006137810 */ /* 0x000fc60007ffe0ff */
[----:B------:R-:W-:Y:S01]  /*4090*/  IMAD.WIDE.U32 R30, R35, 0x4, R30 ;  /* 0x00000004231e7825 */ /* 0x000fe200078e001e */
[C---:B------:R-:W-:Y:S01]  /*40a0*/  IADD3 R35, PT, PT, R6.reuse, 0x1d00, RZ ;  /* 0x00001d0006237810 */ /* 0x040fe20007ffe0ff */
[----:B------:R-:W2:Y:S04]  /*40b0*/  LDG.E R8, desc[UR6][R32.64] ;  /* 0x0000000620087981 */ /* 0x000ea8000c1e1900 */
[----:B------:R-:W-:Y:S01]  /*40c0*/  IMAD.WIDE.U32 R34, R35, 0x4, R20 ;  /* 0x0000000423227825 */ /* 0x000fe200078e0014 */
[----:B------:R0:W2:Y:S01]  /*40d0*/  LDG.E R14, desc[UR6][R30.64] ;  /* 0x000000061e0e7981 */ /* 0x0000a2000c1e1900 */
[----:B------:R-:W1:Y:S02]  /*40e0*/  LDC.64 R20, c[0x0][0x380] ;  /* 0x0000e000ff147b82 */ /* 0x000e640000000a00 */
[----:B------:R-:W-:Y:S01]  /*40f0*/  IMAD.WIDE.U32 R22, R19, 0x4, R22 ;  /* 0x0000000413167825 */ /* 0x000fe200078e0016 */
[----:B------:R-:W2:Y:S04]  /*4100*/  LDG.E R10, desc[UR6][R34.64] ;  /* 0x00000006220a7981 */ /* 0x000ea8000c1e1900 */
[----:B------:R0:W2:Y:S02]  /*4110*/  LDG.E R19, desc[UR6][R22.64] ;  /* 0x0000000616137981 */ /* 0x0000a4000c1e1900 */
[----:B0-----:R-:W0:Y:S08]  /*4120*/  LDC.64 R30, c[0x0][0x380] ;  /* 0x0000e000ff1e7b82 */ /* 0x001e300000000a00 */
[----:B------:R-:W0:Y:S01]  /*4130*/  LDC.64 R22, c[0x0][0x380] ;  /* 0x0000e000ff167b82 */ /* 0x000e220000000a00 */
[----:B-1----:R-:W-:Y:S01]  /*4140*/  IMAD.WIDE.U32 R20, R25, 0x4, R20 ;  /* 0x0000000419147825 */ /* 0x002fe200078e0014 */
[----:B------:R-:W-:-:S05]  /*4150*/  IADD3 R25, PT, PT, R6, 0x1da0, RZ ;  /* 0x00001da006197810 */ /* 0x000fca0007ffe0ff */
[----:B------:R-:W2:Y:S01]  /*4160*/  LDG.E R20, desc[UR6][R20.64] ;  /* 0x0000000614147981 */ /* 0x000ea2000c1e1900 */
[----:B0-----:R-:W-:-:S05]  /*4170*/  IMAD.WIDE.U32 R22, R25, 0x4, R22 ;  /* 0x0000000419167825 */ /* 0x001fca00078e0016 */
[----:B------:R0:W2:Y:S02]  /*4180*/  LDG.E R32, desc[UR6][R22.64] ;  /* 0x0000000616207981 */ /* 0x0000a4000c1e1900 */
[----:B0-----:R-:W0:Y:S01]  /*4190*/  LDC.64 R22, c[0x0][0x380] ;  /* 0x0000e000ff167b82 */ /* 0x001e220000000a00 */
[----:B------:R-:W-:Y:S01]  /*41a0*/  IADD3 R25, PT, PT, R6, 0x1dc0, RZ ;  /* 0x00001dc006197810 */ /* 0x000fe20007ffe0ff */
[----:B------:R-:W-:-:S05]  /*41b0*/  IMAD.WIDE.U32 R30, R17, 0x4, R30 ;  /* 0x00000004111e7825 */ /* 0x000fca00078e001e */
[----:B------:R-:W2:Y:S01]  /*41c0*/  LDG.E R17, desc[UR6][R30.64] ;  /* 0x000000061e117981 */ /* 0x000ea2000c1e1900 */
[----:B0-----:R-:W-:-:S05]  /*41d0*/  IMAD.WIDE.U32 R22, R25, 0x4, R22 ;  /* 0x0000000419167825 */ /* 0x001fca00078e0016 */
[----:B------:R-:W2:Y:S04]  /*41e0*/  LDG.E R6, desc[UR6][R22.64] ;  /* 0x0000000616067981 */ /* 0x000ea8000c1e1900 */
[----:B---3--:R-:W-:Y:S04]  /*41f0*/  STS [R5+0x6d00], R4 ;  /* 0x006d000405007388 */ /* 0x008fe80000000800 */
[----:B----4-:R0:W-:Y:S04]  /*4200*/  STS [R5+0x6d80], R2 ;  /* 0x006d800205007388 */ /* 0x0101e80000000800 */
[----:B------:R-:W-:Y:S04]  /*4210*/  STS [R5+0x7000], R7 ;  /* 0x0070000705007388 */ /* 0x000fe80000000800 */
[----:B------:R-:W-:Y:S04]  /*4220*/  STS [R5+0x6e80], R13 ;  /* 0x006e800d05007388 */ /* 0x000fe80000000800 */
[----:B------:R-:W-:Y:S04]  /*4230*/  STS [R5+0x6f00], R11 ;  /* 0x006f000b05007388 */ /* 0x000fe80000000800 */
[----:B------:R-:W-:Y:S04]  /*4240*/  STS [R5+0x7180], R24 ;  /* 0x0071801805007388 */ /* 0x000fe80000000800 */
[----:B-----5:R-:W-:Y:S04]  /*4250*/  STS [R5+0x6e00], R15 ;  /* 0x006e000f05007388 */ /* 0x020fe80000000800 */
[----:B------:R-:W-:Y:S04]  /*4260*/  STS [R5+0x7200], R18 ;  /* 0x0072001205007388 */ /* 0x000fe80000000800 */
[----:B------:R-:W-:Y:S04]  /*4270*/  STS [R5+0x7280], R16 ;  /* 0x0072801005007388 */ /* 0x000fe80000000800 */
[----:B------:R-:W-:Y:S04]  /*4280*/  STS [R5+0x7080], R28 ;  /* 0x0070801c05007388 */ /* 0x000fe80000000800 */
[----:B------:R-:W-:Y:S04]  /*4290*/  STS [R5+0x6f80], R9 ;  /* 0x006f800905007388 */ /* 0x000fe80000000800 */
[----:B--2---:R-:W-:Y:S04]  /*42a0*/  STS [R5+0x7100], R26 ;  /* 0x0071001a05007388 */ /* 0x004fe80000000800 */
[----:B------:R-:W-:Y:S04]  /*42b0*/  STS [R5+0x7380], R12 ;  /* 0x0073800c05007388 */ /* 0x000fe80000000800 */
[----:B------:R-:W-:Y:S04]  /*42c0*/  STS [R5+0x7480], R8 ;  /* 0x0074800805007388 */ /* 0x000fe80000000800 */
[----:B------:R-:W-:Y:S04]  /*42d0*/  STS [R5+0x7300], R14 ;  /* 0x0073000e05007388 */ /* 0x000fe80000000800 */
[----:B------:R-:W-:Y:S04]  /*42e0*/  STS [R5+0x7400], R10 ;  /* 0x0074000a05007388 */ /* 0x000fe80000000800 */
[----:B------:R-:W-:Y:S01]  /*42f0*/  STS [R5+0x7580], R19 ;  /* 0x0075801305007388 */ /* 0x000fe20000000800 */
[----:B0-----:R-:W-:-:S03]  /*4300*/  IMAD R2, R3, 0x3bc, R5 ;  /* 0x000003bc03027824 */ /* 0x001fc600078e0205 */
[----:B------:R-:W-:Y:S04]  /*4310*/  STS [R5+0x7600], R20 ;  /* 0x0076001405007388 */ /* 0x000fe80000000800 */
[----:B------:R-:W-:Y:S04]  /*4320*/  STS [R5+0x7680], R32 ;  /* 0x0076802005007388 */ /* 0x000fe80000000800 */
[----:B------:R-:W-:Y:S04]  /*4330*/  STS [R5+0x7500], R17 ;  /* 0x0075001105007388 */ /* 0x000fe80000000800 */
[----:B------:R-:W-:Y:S01]  /*4340*/  STS [R5+0x7700], R6 ;  /* 0x0077000605007388 */ /* 0x000fe20000000800 */
[----:B------:R-:W-:Y:S06]  /*4350*/  BAR.SYNC.DEFER_BLOCKING 0x0 ;  /* 0x0000000000007b1d */ /* 0x000fec0000010000 */
[----:B------:R-:W-:Y:S04]  /*4360*/  LDS R15, [R2+0x4] ;  /* 0x00000400020f7984 */ /* 0x000fe80000000800 */
[----:B------:R-:W0:Y:S04]  /*4370*/  LDS R23, [R2+0x18] ;  /* 0x0000180002177984 */ /* 0x000e280000000800 */
[----:B------:R-:W1:Y:S04]  /*4380*/  LDS R14, [R2+0xc] ;  /* 0x00000c00020e7984 */ /* 0x000e680000000800 */
[----:B------:R-:W2:Y:S04]  /*4390*/  LDS R24, [R2+0x1c] ;  /* 0x00001c0002187984 */ /* 0x000ea80000000800 */
[----:B------:R-:W-:Y:S04]  /*43a0*/  LDS R22, [R2] ;  /* 0x0000000002167984 */ /* 0x000fe80000000800 */
[----:B------:R-:W3:Y:S04]  /*43b0*/  LDS R21, [R2+0x10] ;  /* 0x0000100002157984 */ /* 0x000ee80000000800 */
[----:B------:R-:W4:Y:S04]  /*43c0*/  LDS R13, [R2+0x14] ;  /* 0x00001400020d7984 */ /* 0x000f280000000800 */
[----:B------:R-:W5:Y:S04]  /*43d0*/  LDS R12, [R2+0x8] ;  /* 0x00000800020c7984 */ /* 0x000f680000000800 */
[----:B------:R-:W5:Y:S04]  /*43e0*/  LDS R10, [R2+0x28] ;  /* 0x00002800020a7984 */ /* 0x000f680000000800 */
[----:B------:R-:W5:Y:S04]  /*43f0*/  LDS R11, [R2+0x2c] ;  /* 0x00002c00020b7984 */ /* 0x000f680000000800 */
[----:B------:R-:W5:Y:S04]  /*4400*/  LDS R9, [R2+0x20] ;  /* 0x0000200002097984 */ /* 0x000f680000000800 */
[----:B------:R-:W5:Y:S04]  /*4410*/  LDS R8, [R2+0x24] ;  /* 0x0000240002087984 */ /* 0x000f680000000800 */
[----:B------:R-:W5:Y:S04]  /*4420*/  LDS R6, [R2+0x38] ;  /* 0x0000380002067984 */ /* 0x000f680000000800 */
[----:B------:R-:W5:Y:S04]  /*4430*/  LDS R7, [R2+0x3c] ;  /* 0x00003c0002077984 */ /* 0x000f680000000800 */
[----:B------:R-:W5:Y:S04]  /*4440*/  LDS R5, [R2+0x30] ;  /* 0x0000300002057984 */ /* 0x000f680000000800 */
[----:B------:R-:W5:Y:S01]  /*4450*/  LDS R4, [R2+0x34] ;  /* 0x0000340002047984 */ /* 0x000f620000000800 */
[----:B0-----:R-:W-:-:S03]  /*4460*/  FMUL R25, R15, R23 ;  /* 0x000000170f197220 */ /* 0x001fc60000400000 */
[----:B------:R-:W0:Y:S01]  /*4470*/  LDS R16, [R2+0x48] ;  /* 0x0000480002107984 */ /* 0x000e220000000800 */
[----:B-1----:R-:W-:-:S03]  /*4480*/  FMUL R23, R14, R23 ;  /* 0x000000170e177220 */ /* 0x002fc60000400000 */
[----:B------:R-:W1:Y:S01]  /*4490*/  LDS R18, [R2+0x4c] ;  /* 0x00004c0002127984 */ /* 0x000e620000000800 */
[-C--:B--2---:R-:W-:Y:S01]  /*44a0*/  FMUL R26, R15, R24.reuse ;  /* 0x000000180f1a7220 */ /* 0x084fe20000400000 */
[----:B------:R-:W-:Y:S02]  /*44b0*/  FMUL R14, R14, R24 ;  /* 0x000000180e0e7220 */ /* 0x000fe40000400000 */
[----:B------:R-:W2:Y:S01]  /*44c0*/  LDS R17, [R2+0x40] ;  /* 0x0000400002117984 */ /* 0x000ea20000000800 */
[C---:B---3--:R-:W-:Y:S01]  /*44d0*/  FFMA R20, R22.reuse, R21, R25 ;  /* 0x0000001516147223 */ /* 0x048fe20000000019 */
[----:B----4-:R-:W-:Y:S02]  /*44e0*/  FFMA R26, R22, R13, R26 ;  /* 0x0000000d161a7223 */ /* 0x010fe4000000001a */
[----:B------:R-:W3:Y:S01]  /*44f0*/  LDS R19, [R2+0x44] ;  /* 0x0000440002137984 */ /* 0x000ee20000000800 */
[C---:B-----5:R-:W-:Y:S01]  /*4500*/  FFMA R21, R12.reuse, R21, R23 ;  /* 0x000000150c157223 */ /* 0x060fe20000000017 */
[----:B------:R-:W-:-:S02]  /*4510*/  FFMA R22, R12, R13, R14 ;  /* 0x0000000d0c167223 */ /* 0x000fc4000000000e */
[----:B------:R-:W4:Y:S01]  /*4520*/  LDS R12, [R2+0x58] ;  /* 0x00005800020c7984 */ /* 0x000f220000000800 */
[----:B------:R-:W-:-:S03]  /*4530*/  FMUL R23, R26, R10 ;  /* 0x0000000a1a177220 */ /* 0x000fc60000400000 */
[----:B------:R-:W5:Y:S01]  /*4540*/  LDS R14, [R2+0x5c] ;  /* 0x00005c00020e7984 */ /* 0x000f620000000800 */
[----:B------:R-:W-:Y:S01]  /*4550*/  FMUL R10, R22, R10 ;  /* 0x0000000a160a7220 */ /* 0x000fe20000400000 */
[-C--:B------:R-:W-:Y:S01]  /*4560*/  FMUL R25, R26, R11.reuse ;  /* 0x0000000b1a197220 */ /* 0x080fe20000400000 */
[----:B------:R-:W-:Y:S01]  /*4570*/  FMUL R11, R22, R11 ;  /* 0x0000000b160b7220 */ /* 0x000fe20000400000 */
[----:B------:R-:W5:Y:S01]  /*4580*/  LDS R15, [R2+0x54] ;  /* 0x00005400020f7984 */ /* 0x000f620000000800 */
[CC--:B------:R-:W-:Y:S01]  /*4590*/  FFMA R22, R20.reuse, R9.reuse, R23 ;  /* 0x0000000914167223 */ /* 0x0c0fe20000000017 */
[C---:B------:R-:W-:Y:S01]  /*45a0*/  FFMA R23, R21.reuse, R9, R10 ;  /* 0x0000000915177223 */ /* 0x040fe2000000000a */
[-C--:B------:R-:W-:Y:S01]  /*45b0*/  FFMA R25, R20, R8.reuse, R25 ;  /* 0x0000000814197223 */ /* 0x080fe20000000019 */
[----:B------:R-:W5:Y:S01]  /*45c0*/  LDS R13, [R2+0x50] ;  /* 0x00005000020d7984 */ /* 0x000f620000000800 */
[----:B------:R-:W-:-:S03]  /*45d0*/  FFMA R21, R21, R8, R11 ;  /* 0x0000000815157223 */ /* 0x000fc6000000000b */
[----:B------:R-:W5:Y:S01]  /*45e0*/  LDS R8, [R2+0x68] ;  /* 0x0000680002087984 */ /* 0x000f620000000800 */
[----:B------:R-:W-:-:S03]  /*45f0*/  FMUL R27, R25, R6 ;  /* 0x00000006191b7220 */ /* 0x000fc60000400000 */
[----:B------:R-:W5:Y:S01]  /*4600*/  LDS R10, [R2+0x6c] ;  /* 0x00006c00020a7984 */ /* 0x000f620000000800 */
[----:B------:R-:W-:Y:S01]  /*4610*/  FMUL R24, R21, R6 ;  /* 0x0000000615187220 */ /* 0x000fe20000400000 */
[-C--:B------:R-:W-:Y:S01]  /*4620*/  FMUL R25, R25, R7.reuse ;  /* 0x0000000719197220 */ /* 0x080fe20000400000 */
[----:B------:R-:W-:Y:S01]  /*4630*/  FMUL R7, R21, R7 ;  /* 0x0000000715077220 */ /* 0x000fe20000400000 */
[----:B------:R-:W5:Y:S01]  /*4640*/  LDS R11, [R2+0x64] ;  /* 0x00006400020b7984 */ /* 0x000f620000000800 */
[CC--:B------:R-:W-:Y:S01]  /*4650*/  FFMA R24, R23.reuse, R5.reuse, R24 ;  /* 0x0000000517187223 */ /* 0x0c0fe20000000018 */
[CC--:B------:R-:W-:Y:S01]  /*4660*/  FFMA R25, R22.reuse, R4.reuse, R25 ;  /* 0x0000000416197223 */ /* 0x0c0fe20000000019 */
[----:B------:R-:W-:Y:S01]  /*4670*/  FFMA R23, R23, R4, R7 ;  /* 0x0000000417177223 */ /* 0x000fe20000000007 */
[----:B------:R-:W5:Y:S04]  /*4680*/  LDS R9, [R2+0x60] ;  /* 0x0000600002097984 */ /* 0x000f680000000800 */
[----:B------:R-:W5:Y:S04]  /*4690*/  LDS R4, [R2+0x78] ;  /* 0x0000780002047984 */ /* 0x000f680000000800 */
[----:B------:R-:W5:Y:S01]  /*46a0*/  LDS R6, [R2+0x7c] ;  /* 0x00007c0002067984 */ /* 0x000f620000000800 */
[----:B------:R-:W-:-:S03]  /*46b0*/  FFMA R20, R22, R5, R27 ;  /* 0x0000000516147223 */ /* 0x000fc6000000001b */
[----:B------:R-:W5:Y:S01]  /*46c0*/  LDS R7, [R2+0x74] ;  /* 0x0000740002077984 */ /* 0x000f620000000800 */
[-C--:B0-----:R-:W-:Y:S01]  /*46d0*/  FMUL R21, R25, R16.reuse ;  /* 0x0000001019157220 */ /* 0x081fe20000400000 */
[----:B------:R-:W-:Y:S01]  /*46e0*/  FMUL R27, R23, R16 ;  /* 0x00000010171b7220 */ /* 0x000fe20000400000 */
[-C--:B-1----:R-:W-:Y:S01]  /*46f0*/  FMUL R16, R25, R18.reuse ;  /* 0x0000001219107220 */ /* 0x082fe20000400000 */
[----:B------:R-:W-:Y:S01]  /*4700*/  FMUL R18, R23, R18 ;  /* 0x0000001217127220 */ /* 0x000fe20000400000 */
[C---:B--2---:R-:W-:Y:S01]  /*4710*/  FFMA R22, R20.reuse, R17, R21 ;  /* 0x0000001114167223 */ /* 0x044fe20000000015 */
[----:B------:R-:W0:Y:S01]  /*4720*/  LDS R5, [R2+0x70] ;  /* 0x0000700002057984 */ /* 0x000e220000000800 */
[-C--:B---3--:R-:W-:Y:S01]  /*4730*/  FFMA R21, R20, R19.reuse, R16 ;  /* 0x0000001314157223 */ /* 0x088fe20000000010 */
[C---:B------:R-:W-:Y:S02]  /*4740*/  FFMA R23, R24.reuse, R19, R18 ;  /* 0x0000001318177223 */ /* 0x040fe40000000012 */
[----:B------:R-:W1:Y:S01]  /*4750*/  LDS R16, [R2+0x88] ;  /* 0x0000880002107984 */ /* 0x000e620000000800 */
[----:B------:R-:W-:Y:S01]  /*4760*/  FFMA R26, R24, R17, R27 ;  /* 0x00000011181a7223 */ /* 0x000fe2000000001b */
[----:B----4-:R-:W-:-:S02]  /*4770*/  FMUL R25, R21, R12 ;  /* 0x0000000c15197220 */ /* 0x010fc40000400000 */
[----:B------:R-:W2:Y:S01]  /*4780*/  LDS R18, [R2+0x8c] ;  /* 0x00008c0002127984 */ /* 0x000ea20000000800 */
[----:B------:R-:W-:Y:S01]  /*4790*/  FMUL R27, R23, R12 ;  /* 0x0000000c171b7220 */ /* 0x000fe20000400000 */
[-C--:B-----5:R-:W-:Y:S01]  /*47a0*/  FMUL R12, R21, R14.reuse ;  /* 0x0000000e150c7220 */ /* 0x0a0fe20000400000 */
[----:B------:R-:W-:Y:S01]  /*47b0*/  FMUL R14, R23, R14 ;  /* 0x0000000e170e7220 */ /* 0x000fe20000400000 */
[----:B------:R-:W3:Y:S02]  /*47c0*/  LDS R19, [R2+0x84] ;  /* 0x0000840002137984 */ /* 0x000ee40000000800 */
[-C--:B------:R-:W-:Y:S01]  /*47d0*/  FFMA R21, R22, R15.reuse, R12 ;  /* 0x0000000f16157223 */ /* 0x080fe2000000000c */
[----:B------:R-:W-:Y:S01]  /*47e0*/  FFMA R23, R26, R15, R14 ;  /* 0x0000000f1a177223 */ /* 0x000fe2000000000e */
[----:B------:R-:W4:Y:S01]  /*47f0*/  LDS R17, [R2+0x80] ;  /* 0x0000800002117984 */ /* 0x000f220000000800 */
[----:B------:R-:W-:-:S03]  /*4800*/  FFMA R20, R22, R13, R25 ;  /* 0x0000000d16147223 */ /* 0x000fc60000000019 */
[----:B------:R-:W5:Y:S01]  /*4810*/  LDS R12, [R2+0x98] ;  /* 0x00009800020c7984 */ /* 0x000f620000000800 */
[----:B------:R-:W-:-:S03]  /*4820*/  FFMA R24, R26, R13, R27 ;  /* 0x0000000d1a187223 */ /* 0x000fc6000000001b */
[----:B------:R-:W5:Y:S01]  /*4830*/  LDS R14, [R2+0x9c] ;  /* 0x00009c00020e7984 */ /* 0x000f620000000800 */
[-C--:B------:R-:W-:Y:S01]  /*4840*/  FMUL R25, R21, R8.reuse ;  /* 0x0000000815197220 */ /* 0x080fe20000400000 */
[----:B------:R-:W-:Y:S01]  /*4850*/  FMUL R27, R23, R8 ;  /* 0x00000008171b7220 */ /* 0x000fe20000400000 */
[-C--:B------:R-:W-:Y:S01]  /*4860*/  FMUL R8, R21, R10.reuse ;  /* 0x0000000a15087220 */ /* 0x080fe20000400000 */
[----:B------:R-:W5:Y:S01]  /*4870*/  LDS R15, [R2+0x94] ;  /* 0x00009400020f7984 */ /* 0x000f620000000800 */
[----:B------:R-:W-:Y:S02]  /*4880*/  FMUL R10, R23, R10 ;  /* 0x0000000a170a7220 */ /* 0x000fe40000400000 */
[-C--:B------:R-:W-:Y:S01]  /*4890*/  FFMA R21, R20, R11.reuse, R8 ;  /* 0x0000000b14157223 */ /* 0x080fe20000000008 */
[----:B------:R-:W5:Y:S01]  /*48a0*/  LDS R13, [R2+0x90] ;  /* 0x00009000020d7984 */ /* 0x000f620000000800 */
[----:B------:R-:W-:Y:S01]  /*48b0*/  FFMA R23, R24, R11, R10 ;  /* 0x0000000b18177223 */ /* 0x000fe2000000000a */
[----:B------:R-:W-:-:S02]  /*48c0*/  FFMA R22, R20, R9, R25 ;  /* 0x0000000914167223 */ /* 0x000fc40000000019 */
[----:B------:R-:W5:Y:S01]  /*48d0*/  LDS R8, [R2+0xa8] ;  /* 0x0000a80002087984 */ /* 0x000f620000000800 */
[----:B------:R-:W-:Y:S01]  /*48e0*/  FFMA R26, R24, R9, R27 ;  /* 0x00000009181a7223 */ /* 0x000fe2000000001b */
[-C--:B------:R-:W-:Y:S02]  /*48f0*/  FMUL R25, R21, R4.reuse ;  /* 0x0000000415197220 */ /* 0x080fe40000400000 */
[----:B------:R-:W5:Y:S01]  /*4900*/  LDS R10, [R2+0xac] ;  /* 0x0000ac00020a7984 */ /* 0x000f620000000800 */
[----:B------:R-:W-:Y:S01]  /*4910*/  FMUL R27, R23, R4 ;  /* 0x00000004171b7220 */ /* 0x000fe20000400000 */
[-C--:B------:R-:W-:Y:S01]  /*4920*/  FMUL R4, R21, R6.reuse ;  /* 0x0000000615047220 */ /* 0x080fe20000400000 */
[----:B------:R-:W-:Y:S01]  /*4930*/  FMUL R6, R23, R6 ;  /* 0x0000000617067220 */ /* 0x000fe20000400000 */
[----:B------:R-:W5:Y:S02]  /*4940*/  LDS R11, [R2+0xa4] ;  /* 0x0000a400020b7984 */ /* 0x000f640000000800 */
[-C--:B------:R-:W-:Y:S01]  /*4950*/  FFMA R21, R22, R7.reuse, R4 ;  /* 0x0000000716157223 */ /* 0x080fe20000000004 */
[----:B------:R-:W-:Y:S01]  /*4960*/  FFMA R23, R26, R7, R6 ;  /* 0x000000071a177223 */ /* 0x000fe20000000006 */
[----:B------:R-:W5:Y:S04]  /*4970*/  LDS R9, [R2+0xa0] ;  /* 0x0000a00002097984 */ /* 0x000f680000000800 */
[----:B------:R-:W5:Y:S04]  /*4980*/  LDS R4, [R2+0xb8] ;  /* 0x0000b80002047984 */ /* 0x000f680000000800 */
[----:B------:R-:W5:Y:S01]  /*4990*/  LDS R6, [R2+0xbc] ;  /* 0x0000bc0002067984 */ /* 0x000f620000000800 */
[-C--:B0-----:R-:W-:Y:S01]  /*49a0*/  FFMA R20, R22, R5.reuse, R25 ;  /* 0x0000000516147223 */ /* 0x081fe20000000019 */
[----:B------:R-:W-:-:S02]  /*49b0*/  FFMA R24, R26, R5, R27 ;  /* 0x000000051a187223 */ /* 0x000fc4000000001b */
[----:B------:R-:W0:Y:S01]  /*49c0*/  LDS R7, [R2+0xb4] ;  /* 0x0000b40002077984 */ /* 0x000e220000000800 */
[-C--:B-1----:R-:W-:Y:S01]  /*49d0*/  FMUL R25, R21, R16.reuse ;  /* 0x0000001015197220 */ /* 0x082fe20000400000 */
[----:B------:R-:W-:Y:S01]  /*49e0*/  FMUL R27, R23, R16 ;  /* 0x00000010171b7220 */ /* 0x000fe20000400000 */
[-C--:B--2---:R-:W-:Y:S01]  /*49f0*/  FMUL R16, R21, R18.reuse ;  /* 0x0000001215107220 */ /* 0x084fe20000400000 */
[----:B------:R-:W-:Y:S01]  /*4a00*/  FMUL R18, R23, R18 ;  /* 0x0000001217127220 */ /* 0x000fe20000400000 */
[----:B------:R-:W1:Y:S02]  /*4a10*/  LDS R5, [R2+0xb0] ;  /* 0x0000b00002057984 */ /* 0x000e640000000800 */
[-C--:B---3--:R-:W-:Y:S01]  /*4a20*/  FFMA R21, R20, R19.reuse, R16 ;  /* 0x0000001314157223 */ /* 0x088fe20000000010 */
[----:B------:R-:W-:Y:S01]  /*4a30*/  FFMA R23, R24, R19, R18 ;  /* 0x0000001318177223 */ /* 0x000fe20000000012 */
[----:B------:R-:W2:Y:S01]  /*4a40*/  LDS R16, [R2+0xc8] ;  /* 0x0000c80002107984 */ /* 0x000ea20000000800 */
[-C--:B----4-:R-:W-:Y:S01]  /*4a50*/  FFMA R22, R20, R17.reuse, R25 ;  /* 0x0000001114167223 */ /* 0x090fe20000000019 */
[----:B------:R-:W-:-:S02]  /*4a60*/  FFMA R26, R24, R17, R27 ;  /* 0x00000011181a7223 */ /* 0x000fc4000000001b */
[----:B------:R-:W3:Y:S01]  /*4a70*/  LDS R18, [R2+0xcc] ;  /* 0x0000cc0002127984 */ /* 0x000ee20000000800 */
[-C--:B-----5:R-:W-:Y:S01]  /*4a80*/  FMUL R25, R21, R12.reuse ;  /* 0x0000000c15197220 */ /* 0x0a0fe20000400000 */
[----:B------:R-:W-:Y:S01]  /*4a90*/  FMUL R27, R23, R12 ;  /* 0x0000000c171b7220 */ /* 0x000fe20000400000 */
[-C--:B------:R-:W-:Y:S01]  /*4aa0*/  FMUL R12, R21, R14.reuse ;  /* 0x0000000e150c7220 */ /* 0x080fe20000400000 */
[----:B------:R-:W-:Y:S01]  /*4ab0*/  FMUL R14, R23, R14 ;  /* 0x0000000e170e7220 */ /* 0x000fe20000400000 */
[----:B------:R-:W4:Y:S02]  /*4ac0*/  LDS R19, [R2+0xc4] ;  /* 0x0000c40002137984 */ /* 0x000f240000000800 */
[-C--:B------:R-:W-:Y:S01]  /*4ad0*/  FFMA R21, R22, R15.reuse, R12 ;  /* 0x0000000f16157223 */ /* 0x080fe2000000000c */
[----:B------:R-:W-:Y:S01]  /*4ae0*/  FFMA R23, R26, R15, R14 ;  /* 0x0000000f1a177223 */ /* 0x000fe2000000000e */
[----:B------:R-:W5:Y:S01]  /*4af0*/  LDS R17, [R2+0xc0] ;  /* 0x0000c00002117984 */ /* 0x000f620000000800 */
        /* <DEDUP_REMOVED lines=21> */
[-C--:B0-----:R-:W-:Y:S01]  /*4c50*/  FFMA R21, R22, R7.reuse, R4 ;  /* 0x0000000716157223 */ /* 0x081fe20000000004 */
[----:B------:R-:W-:Y:S01]  /*4c60*/  FFMA R23, R26, R7, R6 ;  /* 0x000000071a177223 */ /* 0x000fe20000000006 */
[----:B------:R-:W0:Y:S04]  /*4c70*/  LDS R9, [R2+0xe0] ;  /* 0x0000e00002097984 */ /* 0x000e280000000800 */
[----:B------:R-:W0:Y:S04]  /*4c80*/  LDS R4, [R2+0xf8] ;  /* 0x0000f80002047984 */ /* 0x000e280000000800 */
[----:B------:R-:W0:Y:S01]  /*4c90*/  LDS R6, [R2+0xfc] ;  /* 0x0000fc0002067984 */ /* 0x000e220000000800 */
[-C--:B-1----:R-:W-:Y:S01]  /*4ca0*/  FFMA R20, R22, R5.reuse, R25 ;  /* 0x0000000516147223 */ /* 0x082fe20000000019 */
[----:B------:R-:W-:-:S02]  /*4cb0*/  FFMA R24, R26, R5, R27 ;  /* 0x000000051a187223 */ /* 0x000fc4000000001b */
[----:B------:R-:W1:Y:S01]  /*4cc0*/  LDS R7, [R2+0xf4] ;  /* 0x0000f40002077984 */ /* 0x000e620000000800 */
[-C--:B--2---:R-:W-:Y:S01]  /*4cd0*/  FMUL R25, R21, R16.reuse ;  /* 0x0000001015197220 */ /* 0x084fe20000400000 */
[----:B------:R-:W-:Y:S01]  /*4ce0*/  FMUL R27, R23, R16 ;  /* 0x00000010171b7220 */ /* 0x000fe20000400000 */
[-C--:B---3--:R-:W-:Y:S01]  /*4cf0*/  FMUL R16, R21, R18.reuse ;  /* 0x0000001215107220 */ /* 0x088fe20000400000 */
[----:B------:R-:W-:Y:S01]  /*4d00*/  FMUL R18, R23, R18 ;  /* 0x0000001217127220 */ /* 0x000fe20000400000 */
[----:B------:R-:W2:Y:S02]  /*4d10*/  LDS R5, [R2+0xf0] ;  /* 0x0000f00002057984 */ /* 0x000ea40000000800 */
[-C--:B----4-:R-:W-:Y:S01]  /*4d20*/  FFMA R21, R20, R19.reuse, R16 ;  /* 0x0000001314157223 */ /* 0x090fe20000000010 */
[----:B------:R-:W-:Y:S01]  /*4d30*/  FFMA R23, R24, R19, R18 ;  /* 0x0000001318177223 */ /* 0x000fe20000000012 */
[----:B------:R-:W3:Y:S01]  /*4d40*/  LDS R16, [R2+0x108] ;  /* 0x0001080002107984 */ /* 0x000ee20000000800 */
[-C--:B-----5:R-:W-:Y:S01]  /*4d50*/  FFMA R22, R20, R17.reuse, R25 ;  /* 0x0000001114167223 */ /* 0x0a0fe20000000019 */
[----:B------:R-:W-:-:S02]  /*4d60*/  FFMA R26, R24, R17, R27 ;  /* 0x00000011181a7223 */ /* 0x000fc4000000001b */
[----:B------:R-:W4:Y:S01]  /*4d70*/  LDS R18, [R2+0x10c] ;  /* 0x00010c0002127984 */ /* 0x000f220000000800 */
[-C--:B------:R-:W-:Y:S01]  /*4d80*/  FMUL R25, R21, R12.reuse ;  /* 0x0000000c15197220 */ /* 0x080fe20000400000 */
[----:B------:R-:W-:Y:S01]  /*4d90*/  FMUL R27, R23, R12 ;  /* 0x0000000c171b7220 */ /* 0x000fe20000400000 */
[-C--:B------:R-:W-:Y:S01]  /*4da0*/  FMUL R12, R21, R14.reuse ;  /* 0x0000000e150c7220 */ /* 0x080fe20000400000 */
[----:B------:R-:W-:Y:S01]  /*4db0*/  FMUL R14, R23, R14 ;  /* 0x0000000e170e7220 */ /* 0x000fe20000400000 */
[----:B------:R-:W5:Y:S02]  /*4dc0*/  LDS R19, [R2+0x104] ;  /* 0x0001040002137984 */ /* 0x000f640000000800 */
        /* <DEDUP_REMOVED lines=15> */
[----:B0-----:R-:W-:-:S02]  /*4ec0*/  FFMA R22, R20, R9, R25 ;  /* 0x0000000914167223 */ /* 0x001fc40000000019 */
[----:B------:R-:W0:Y:S01]  /*4ed0*/  LDS R8, [R2+0x128] ;  /* 0x0001280002087984 */ /* 0x000e220000000800 */
[----:B------:R-:W-:Y:S01]  /*4ee0*/  FFMA R26, R24, R9, R27 ;  /* 0x00000009181a7223 */ /* 0x000fe2000000001b */
[-C--:B------:R-:W-:Y:S02]  /*4ef0*/  FMUL R25, R21, R4.reuse ;  /* 0x0000000415197220 */ /* 0x080fe40000400000 */
[----:B------:R-:W0:Y:S01]  /*4f00*/  LDS R10, [R2+0x12c] ;  /* 0x00012c00020a7984 */ /* 0x000e220000000800 */
[----:B------:R-:W-:Y:S01]  /*4f10*/  FMUL R27, R23, R4 ;  /* 0x00000004171b7220 */ /* 0x000fe20000400000 */
[-C--:B------:R-:W-:Y:S01]  /*4f20*/  FMUL R4, R21, R6.reuse ;  /* 0x0000000615047220 */ /* 0x080fe20000400000 */
[----:B------:R-:W-:Y:S01]  /*4f30*/  FMUL R6, R23, R6 ;  /* 0x0000000617067220 */ /* 0x000fe20000400000 */
[----:B------:R-:W0:Y:S02]  /*4f40*/  LDS R11, [R2+0x124] ;  /* 0x00012400020b7984 */ /* 0x000e240000000800 */
[-C--:B-1----:R-:W-:Y:S01]  /*4f50*/  FFMA R21, R22, R7.reuse, R4 ;  /* 0x0000000716157223 */ /* 0x082fe20000000004 */
[----:B------:R-:W-:Y:S01]  /*4f60*/  FFMA R23, R26, R7, R6 ;  /* 0x000000071a177223 */ /* 0x000fe20000000006 */
[----:B------:R-:W1:Y:S04]  /*4f70*/  LDS R9, [R2+0x120] ;  /* 0x0001200002097984 */ /* 0x000e680000000800 */
[----:B------:R-:W1:Y:S04]  /*4f80*/  LDS R4, [R2+0x138] ;  /* 0x0001380002047984 */ /* 0x000e680000000800 */
[----:B------:R-:W1:Y:S01]  /*4f90*/  LDS R6, [R2+0x13c] ;  /* 0x00013c0002067984 */ /* 0x000e620000000800 */
[-C--:B--2---:R-:W-:Y:S01]  /*4fa0*/  FFMA R20, R22, R5.reuse, R25 ;  /* 0x0000000516147223 */ /* 0x084fe20000000019 */
[----:B------:R-:W-:-:S02]  /*4fb0*/  FFMA R24, R26, R5, R27 ;  /* 0x000000051a187223 */ /* 0x000fc4000000001b */
[----:B------:R-:W2:Y:S01]  /*4fc0*/  LDS R7, [R2+0x134] ;  /* 0x0001340002077984 */ /* 0x000ea20000000800 */
[-C--:B---3--:R-:W-:Y:S01]  /*4fd0*/  FMUL R25, R21, R16.reuse ;  /* 0x0000001015197220 */ /* 0x088fe20000400000 */
[----:B------:R-:W-:Y:S01]  /*4fe0*/  FMUL R27, R23, R16 ;  /* 0x00000010171b7220 */ /* 0x000fe20000400000 */
[-C--:B----4-:R-:W-:Y:S01]  /*4ff0*/  FMUL R16, R21, R18.reuse ;  /* 0x0000001215107220 */ /* 0x090fe20000400000 */
[----:B------:R-:W-:Y:S01]  /*5000*/  FMUL R18, R23, R18 ;  /* 0x0000001217127220 */ /* 0x000fe20000400000 */
[----:B------:R-:W3:Y:S02]  /*5010*/  LDS R5, [R2+0x130] ;  /* 0x0001300002057984 */ /* 0x000ee40000000800 */
[-C--:B-----5:R-:W-:Y:S01]  /*5020*/  FFMA R21, R20, R19.reuse, R16 ;  /* 0x0000001314157223 */ /* 0x0a0fe20000000010 */
[----:B------:R-:W-:Y:S01]  /*5030*/  FFMA R23, R24, R19, R18 ;  /* 0x0000001318177223 */ /* 0x000fe20000000012 */
[----:B------:R-:W4:Y:S01]  /*5040*/  LDS R16, [R2+0x148] ;  /* 0x0001480002107984 */ /* 0x000f220000000800 */
[-C--:B------:R-:W-:Y:S01]  /*5050*/  FFMA R22, R20, R17.reuse, R25 ;  /* 0x0000001114167223 */ /* 0x080fe20000000019 */
[----:B------:R-:W-:-:S02]  /*5060*/  FFMA R26, R24, R17, R27 ;  /* 0x00000011181a7223 */ /* 0x000fc4000000001b */
[----:B------:R-:W5:Y:S01]  /*5070*/  LDS R18, [R2+0x14c] ;  /* 0x00014c0002127984 */ /* 0x000f620000000800 */
        /* <DEDUP_REMOVED lines=12> */
[-C--:B0-----:R-:W-:Y:S01]  /*5140*/  FMUL R25, R21, R8.reuse ;  /* 0x0000000815197220 */ /* 0x081fe20000400000 */
[----:B------:R-:W-:Y:S01]  /*5150*/  FMUL R27, R23, R8 ;  /* 0x00000008171b7220 */ /* 0x000fe20000400000 */
[-C--:B------:R-:W-:Y:S01]  /*5160*/  FMUL R8, R21, R10.reuse ;  /* 0x0000000a15087220 */ /* 0x080fe20000400000 */
[----:B------:R-:W0:Y:S01]  /*5170*/  LDS R15, [R2+0x154] ;  /* 0x00015400020f7984 */ /* 0x000e220000000800 */
[----:B------:R-:W-:Y:S02]  /*5180*/  FMUL R10, R23, R10 ;  /* 0x0000000a170a7220 */ /* 0x000fe40000400000 */
[-C--:B------:R-:W-:Y:S01]  /*5190*/  FFMA R21, R20, R11.reuse, R8 ;  /* 0x0000000b14157223 */ /* 0x080fe20000000008 */
[----:B------:R-:W0:Y:S01]  /*51a0*/  LDS R13, [R2+0x150] ;  /* 0x00015000020d7984 */ /* 0x000e220000000800 */
[----:B------:R-:W-:Y:S01]  /*51b0*/  FFMA R23, R24, R11, R10 ;  /* 0x0000000b18177223 */ /* 0x000fe2000000000a */
[----:B-1----:R-:W-:-:S02]  /*51c0*/  FFMA R22, R20, R9, R25 ;  /* 0x0000000914167223 */ /* 0x002fc40000000019 */
[----:B------:R-:W1:Y:S01]  /*51d0*/  LDS R8, [R2+0x168] ;  /* 0x0001680002087984 */ /* 0x000e620000000800 */
[----:B------:R-:W-:Y:S01]  /*51e0*/  FFMA R26, R24, R9, R27 ;  /* 0x00000009181a7223 */ /* 0x000fe2000000001b */
[-C--:B------:R-:W-:Y:S02]  /*51f0*/  FMUL R25, R21, R4.reuse ;  /* 0x0000000415197220 */ /* 0x080fe40000400000 */
[----:B------:R-:W1:Y:S01]  /*5200*/  LDS R10, [R2+0x16c] ;  /* 0x00016c00020a7984 */ /* 0x000e620000000800 */
[----:B------:R-:W-:Y:S01]  /*5210*/  FMUL R27, R23, R4 ;  /* 0x00000004171b7220 */ /* 0x000fe20000400000 */
[-C--:B------:R-:W-:Y:S01]  /*5220*/  FMUL R4, R21, R6.reuse ;  /* 0x0000000615047220 */ /* 0x080fe20000400000 */
[----:B------:R-:W-:Y:S01]  /*5230*/  FMUL R6, R23, R6 ;  /* 0x0000000617067220 */ /* 0x000fe20000400000 */
[----:B------:R-:W1:Y:S02]  /*5240*/  LDS R11, [R2+0x164] ;  /* 0x00016400020b7984 */ /* 0x000e640000000800 */
[-C--:B--2---:R-:W-:Y:S01]  /*5250*/  FFMA R21, R22, R7.reuse, R4 ;  /* 0x0000000716157223 */ /* 0x084fe20000000004 */
[----:B------:R-:W-:Y:S01]  /*5260*/  FFMA R23, R26, R7, R6 ;  /* 0x000000071a177223 */ /* 0x000fe20000000006 */
[----:B------:R-:W2:Y:S04]  /*5270*/  LDS R9, [R2+0x160] ;  /* 0x0001600002097984 */ /* 0x000ea80000000800 */
[----:B------:R-:W2:Y:S04]  /*5280*/  LDS R4, [R2+0x178] ;  /* 0x0001780002047984 */ /* 0x000ea80000000800 */
[----:B------:R-:W2:Y:S01]  /*5290*/  LDS R6, [R2+0x17c] ;  /* 0x00017c0002067984 */ /* 0x000ea20000000800 */
[-C--:B---3--:R-:W-:Y:S01]  /*52a0*/  FFMA R20, R22, R5.reuse, R25 ;  /* 0x0000000516147223 */ /* 0x088fe20000000019 */
[----:B------:R-:W-:-:S02]  /*52b0*/  FFMA R24, R26, R5, R27 ;  /* 0x000000051a187223 */ /* 0x000fc4000000001b */
[----:B------:R-:W3:Y:S01]  /*52c0*/  LDS R7, [R2+0x174] ;  /* 0x0001740002077984 */ /* 0x000ee20000000800 */
[-C--:B----4-:R-:W-:Y:S01]  /*52d0*/  FMUL R25, R21, R16.reuse ;  /* 0x0000001015197220 */ /* 0x090fe20000400000 */
[----:B------:R-:W-:Y:S01]  /*52e0*/  FMUL R27, R23, R16 ;  /* 0x00000010171b7220 */ /* 0x000fe20000400000 */
[-C--:B-----5:R-:W-:Y:S01]  /*52f0*/  FMUL R16, R21, R18.reuse ;  /* 0x0000001215107220 */ /* 0x0a0fe20000400000 */
[----:B------:R-:W4:Y:S01]  /*5300*/  LDS R5, [R2+0x170] ;  /* 0x0001700002057984 */ /* 0x000f220000000800 */
[----:B------:R-:W-:Y:S02]  /*5310*/  FMUL R18, R23, R18 ;  /* 0x0000001217127220 */ /* 0x000fe40000400000 */
[-C--:B------:R-:W-:Y:S02]  /*5320*/  FFMA R21, R20, R19.reuse, R16 ;  /* 0x0000001314157223 */ /* 0x080fe40000000010 */
[----:B------:R-:W-:Y:S01]  /*5330*/  FFMA R23, R24, R19, R18 ;  /* 0x0000001318177223 */ /* 0x000fe20000000012 */
[----:B------:R-:W5:Y:S01]  /*5340*/  LDS R16, [R2+0x188] ;  /* 0x0001880002107984 */ /* 0x000f620000000800 */
[-C--:B------:R-:W-:Y:S01]  /*5350*/  FFMA R22, R20, R17.reuse, R25 ;  /* 0x0000001114167223 */ /* 0x080fe20000000019 */
[----:B------:R-:W-:-:S02]  /*5360*/  FFMA R26, R24, R17, R27 ;  /* 0x00000011181a7223 */ /* 0x000fc4000000001b */
[----:B------:R-:W5:Y:S01]  /*5370*/  LDS R18, [R2+0x18c] ;  /* 0x00018c0002127984 */ /* 0x000f620000000800 */
[-C--:B------:R-:W-:Y:S01]  /*5380*/  FMUL R25, R21, R12.reuse ;  /* 0x0000000c15197220 */ /* 0x080fe20000400000 */
[----:B------:R-:W-:Y:S01]  /*5390*/  FMUL R27, R23, R12 ;  /* 0x0000000c171b7220 */ /* 0x000fe20000400000 */
[-C--:B------:R-:W-:Y:S01]  /*53a0*/  FMUL R12, R21, R14.reuse ;  /* 0x0000000e150c7220 */ /* 0x080fe20000400000 */
[----:B------:R-:W-:Y:S01]  /*53b0*/  FMUL R14, R23, R14 ;  /* 0x0000000e170e7220 */ /* 0x000fe20000400000 */
[----:B------:R-:W-:Y:S02]  /*53c0*/  LDS R19, [R2+0x184] ;  /* 0x0001840002137984 */ /* 0x000fe40000000800 */
[-C--:B0-----:R-:W-:Y:S02]  /*53d0*/  FFMA R21, R22, R15.reuse, R12 ;  /* 0x0000000f16157223 */ /* 0x081fe4000000000c */
[----:B------:R-:W0:Y:S01]  /*53e0*/  LDS R17, [R2+0x180] ;  /* 0x0001800002117984 */ /* 0x000e220000000800 */
[----:B------:R-:W-:-:S03]  /*53f0*/  FFMA R23, R26, R15, R14 ;  /* 0x0000000f1a177223 */ /* 0x000fc6000000000e */
[----:B------:R-:W0:Y:S01]  /*5400*/  LDS R12, [R2+0x198] ;  /* 0x00019800020c7984 */ /* 0x000e220000000800 */
[-C--:B------:R-:W-:Y:S01]  /*5410*/  FFMA R20, R22, R13.reuse, R25 ;  /* 0x0000000d16147223 */ /* 0x080fe20000000019 */
[----:B------:R-:W-:Y:S02]  /*5420*/  FFMA R24, R26, R13, R27 ;  /* 0x0000000d1a187223 */ /* 0x000fe4000000001b */
[----:B------:R-:W0:Y:S01]  /*5430*/  LDS R14, [R2+0x19c] ;  /* 0x00019c00020e7984 */ /* 0x000e220000000800 */
[-C--:B-1----:R-:W-:Y:S01]  /*5440*/  FMUL R25, R21, R8.reuse ;  /* 0x0000000815197220 */ /* 0x082fe20000400000 */
[----:B------:R-:W-:Y:S01]  /*5450*/  FMUL R27, R23, R8 ;  /* 0x00000008171b7220 */ /* 0x000fe20000400000 */
[-C--:B------:R-:W-:Y:S01]  /*5460*/  FMUL R8, R21, R10.reuse ;  /* 0x0000000a15087220 */ /* 0x080fe20000400000 */
[----:B------:R-:W1:Y:S01]  /*5470*/  LDS R13, [R2+0x190] ;  /* 0x00019000020d7984 */ /* 0x000e620000000800 */
[----:B------:R-:W-:-:S03]  /*5480*/  FMUL R10, R23, R10 ;  /* 0x0000000a170a7220 */ /* 0x000fc60000400000 */
[----:B------:R-:W1:Y:S01]  /*5490*/  LDS R15, [R2+0x194] ;  /* 0x00019400020f7984 */ /* 0x000e620000000800 */
[-C--:B------:R-:W-:Y:S01]  /*54a0*/  FFMA R21, R20, R11.reuse, R8 ;  /* 0x0000000b14157223 */ /* 0x080fe20000000008 */
[----:B------:R-:W-:Y:S02]  /*54b0*/  FFMA R23, R24, R11, R10 ;  /* 0x0000000b18177223 */ /* 0x000fe4000000000a */
[----:B------:R-:W1:Y:S01]  /*54c0*/  LDS R8, [R2+0x1a8] ;  /* 0x0001a80002087984 */ /* 0x000e620000000800 */
[-C--:B--2---:R-:W-:Y:S01]  /*54d0*/  FFMA R22, R20, R9.reuse, R25 ;  /* 0x0000000914167223 */ /* 0x084fe20000000019 */
[----:B------:R-:W-:Y:S02]  /*54e0*/  FFMA R26, R24, R9, R27 ;  /* 0x00000009181a7223 */ /* 0x000fe4000000001b */
[----:B------:R-:W2:Y:S01]  /*54f0*/  LDS R10, [R2+0x1ac] ;  /* 0x0001ac00020a7984 */ /* 0x000ea20000000800 */
[-C--:B------:R-:W-:Y:S01]  /*5500*/  FMUL R25, R21, R4.reuse ;  /* 0x0000000415197220 */ /* 0x080fe20000400000 */
[----:B------:R-:W-:Y:S01]  /*5510*/  FMUL R27, R23, R4 ;  /* 0x00000004171b7220 */ /* 0x000fe20000400000 */
[-C--:B------:R-:W-:Y:S01]  /*5520*/  FMUL R4, R21, R6.reuse ;  /* 0x0000000615047220 */ /* 0x080fe20000400000 */
[----:B------:R-:W-:Y:S01]  /*5530*/  FMUL R6, R23, R6 ;  /* 0x0000000617067220 */ /* 0x000fe20000400000 */
[----:B------:R-:W2:Y:S02]  /*5540*/  LDS R11, [R2+0x1a4] ;  /* 0x0001a400020b7984 */ /* 0x000ea40000000800 */
[-C--:B---3--:R-:W-:Y:S01]  /*5550*/  FFMA R21, R22, R7.reuse, R4 ;  /* 0x0000000716157223 */ /* 0x088fe20000000004 */
[----:B------:R-:W-:Y:S01]  /*5560*/  FFMA R23, R26, R7, R6 ;  /* 0x000000071a177223 */ /* 0x000fe20000000006 */
[----:B------:R-:W3:Y:S04]  /*5570*/  LDS R9, [R2+0x1a0] ;  /* 0x0001a00002097984 */ /* 0x000ee80000000800 */
[----:B------:R-:W3:Y:S01]  /*5580*/  LDS R4, [R2+0x1b8] ;  /* 0x0001b80002047984 */ /* 0x000ee20000000800 */
[----:B----4-:R-:W-:-:S03]  /*5590*/  FFMA R20, R22, R5, R25 ;  /* 0x0000000516147223 */ /* 0x010fc60000000019 */
[----:B------:R-:W4:Y:S01]  /*55a0*/  LDS R6, [R2+0x1bc] ;  /* 0x0001bc0002067984 */ /* 0x000f220000000800 */
[----:B------:R-:W-:-:S03]  /*55b0*/  FFMA R24, R26, R5, R27 ;  /* 0x000000051a187223 */ /* 0x000fc6000000001b */
[----:B------:R-:W4:Y:S01]  /*55c0*/  LDS R5, [R2+0x1b0] ;  /* 0x0001b00002057984 */ /* 0x000f220000000800 */
[----:B-----5:R-:W-:-:S03]  /*55d0*/  FMUL R25, R21, R16 ;  /* 0x0000001015197220 */ /* 0x020fc60000400000 */
[----:B------:R-:W5:Y:S01]  /*55e0*/  LDS R7, [R2+0x1b4] ;  /* 0x0001b40002077984 */ /* 0x000f620000000800 */
[----:B------:R-:W-:Y:S01]  /*55f0*/  FMUL R27, R23, R16 ;  /* 0x00000010171b7220 */ /* 0x000fe20000400000 */
[-C--:B------:R-:W-:Y:S01]  /*5600*/  FMUL R16, R21, R18.reuse ;  /* 0x0000001215107220 */ /* 0x080fe20000400000 */
[----:B------:R-:W-:Y:S01]  /*5610*/  FMUL R18, R23, R18 ;  /* 0x0000001217127220 */ /* 0x000fe20000400000 */
[-C--:B0-----:R-:W-:Y:S01]  /*5620*/  FFMA R22, R20, R17.reuse, R25 ;  /* 0x0000001114167223 */ /* 0x081fe20000000019 */
[----:B------:R-:W-:Y:S01]  /*5630*/  FFMA R26, R24, R17, R27 ;  /* 0x00000011181a7223 */ /* 0x000fe2000000001b */
[-C--:B------:R-:W-:Y:S01]  /*5640*/  FFMA R21, R20, R19.reuse, R16 ;  /* 0x0000001314157223 */ /* 0x080fe20000000010 */
[----:B------:R-:W-:Y:S01]  /*5650*/  FFMA R23, R24, R19, R18 ;  /* 0x0000001318177223 */ /* 0x000fe20000000012 */
[----:B------:R-:W0:Y:S02]  /*5660*/  LDS R16, [R2+0x1c8] ;  /* 0x0001c80002107984 */ /* 0x000e240000000800 */
[----:B------:R-:W-:-:S02]  /*5670*/  FMUL R25, R21, R12 ;  /* 0x0000000c15197220 */ /* 0x000fc40000400000 */
[----:B------:R-:W0:Y:S01]  /*5680*/  LDS R17, [R2+0x1cc] ;  /* 0x0001cc0002117984 */ /* 0x000e220000000800 */
[----:B------:R-:W-:Y:S01]  /*5690*/  FMUL R27, R23, R12 ;  /* 0x0000000c171b7220 */ /* 0x000fe20000400000 */
[-C--:B------:R-:W-:Y:S02]  /*56a0*/  FMUL R12, R21, R14.reuse ;  /* 0x0000000e150c7220 */ /* 0x080fe40000400000 */
[----:B------:R-:W0:Y:S01]  /*56b0*/  LDS R18, [R2+0x1c0] ;  /* 0x0001c00002127984 */ /* 0x000e220000000800 */
[----:B------:R-:W-:-:S03]  /*56c0*/  FMUL R14, R23, R14 ;  /* 0x0000000e170e7220 */ /* 0x000fc60000400000 */
[----:B------:R-:W0:Y:S01]  /*56d0*/  LDS R19, [R2+0x1c4] ;  /* 0x0001c40002137984 */ /* 0x000e220000000800 */
[-C--:B-1----:R-:W-:Y:S01]  /*56e0*/  FFMA R20, R22, R13.reuse, R25 ;  /* 0x0000000d16147223 */ /* 0x082fe20000000019 */
[----:B------:R-:W-:Y:S01]  /*56f0*/  FFMA R24, R26, R13, R27 ;  /* 0x0000000d1a187223 */ /* 0x000fe2000000001b */
[-C--:B------:R-:W-:Y:S01]  /*5700*/  FFMA R21, R22, R15.reuse, R12 ;  /* 0x0000000f16157223 */ /* 0x080fe2000000000c */
[----:B------:R-:W1:Y:S01]  /*5710*/  LDS R13, [R2+0x1d8] ;  /* 0x0001d800020d7984 */ /* 0x000e620000000800 */
[----:B------:R-:W-:-:S03]  /*5720*/  FFMA R23, R26, R15, R14 ;  /* 0x0000000f1a177223 */ /* 0x000fc6000000000e */
[----:B------:R-:W1:Y:S01]  /*5730*/  LDS R12, [R2+0x1dc] ;  /* 0x0001dc00020c7984 */ /* 0x000e620000000800 */
[-C--:B------:R-:W-:Y:S01]  /*5740*/  FMUL R25, R21, R8.reuse ;  /* 0x0000000815197220 */ /* 0x080fe20000400000 */
[----:B------:R-:W-:Y:S01]  /*5750*/  FMUL R27, R23, R8 ;  /* 0x00000008171b7220 */ /* 0x000fe20000400000 */
[-C--:B--2---:R-:W-:Y:S01]  /*5760*/  FMUL R8, R21, R10.reuse ;  /* 0x0000000a15087220 */ /* 0x084fe20000400000 */
[----:B------:R-:W2:Y:S01]  /*5770*/  LDS R15, [R2+0x1d0] ;  /* 0x0001d000020f7984 */ /* 0x000ea20000000800 */
[----:B------:R-:W-:-:S03]  /*5780*/  FMUL R10, R23, R10 ;  /* 0x0000000a170a7220 */ /* 0x000fc60000400000 */
[----:B------:R-:W2:Y:S01]  /*5790*/  LDS R14, [R2+0x1d4] ;  /* 0x0001d400020e7984 */ /* 0x000ea20000000800 */
[-C--:B------:R-:W-:Y:S01]  /*57a0*/  FFMA R21, R20, R11.reuse, R8 ;  /* 0x0000000b14157223 */ /* 0x080fe20000000008 */
[----:B------:R-:W-:Y:S02]  /*57b0*/  FFMA R23, R24, R11, R10 ;  /* 0x0000000b18177223 */ /* 0x000fe4000000000a */
[----:B------:R-:W2:Y:S01]  /*57c0*/  LDS R8, [R2+0x1e8] ;  /* 0x0001e80002087984 */ /* 0x000ea20000000800 */
[-C--:B---3--:R-:W-:Y:S01]  /*57d0*/  FFMA R22, R20, R9.reuse, R25 ;  /* 0x0000000914167223 */ /* 0x088fe20000000019 */
[----:B------:R-:W-:Y:S02]  /*57e0*/  FFMA R26, R24, R9, R27 ;  /* 0x00000009181a7223 */ /* 0x000fe4000000001b */
[----:B------:R-:W3:Y:S01]  /*57f0*/  LDS R10, [R2+0x1ec] ;  /* 0x0001ec00020a7984 */ /* 0x000ee20000000800 */
[-C--:B------:R-:W-:Y:S01]  /*5800*/  FMUL R25, R21, R4.reuse ;  /* 0x0000000415197220 */ /* 0x080fe20000400000 */
[----:B------:R-:W-:Y:S01]  /*5810*/  FMUL R27, R23, R4 ;  /* 0x00000004171b7220 */ /* 0x000fe20000400000 */
[----:B----4-:R-:W-:Y:S01]  /*5820*/  FMUL R4, R21, R6 ;  /* 0x0000000615047220 */ /* 0x010fe20000400000 */
[----:B------:R-:W4:Y:S01]  /*5830*/  LDS R11, [R2+0x1e0] ;  /* 0x0001e000020b7984 */ /* 0x000f220000000800 */
[----:B------:R-:W-:-:S03]  /*5840*/  FFMA R20, R22, R5, R25 ;  /* 0x0000000516147223 */ /* 0x000fc60000000019 */
[----:B------:R-:W4:Y:S01]  /*5850*/  LDS R9, [R2+0x1e4] ;  /* 0x0001e40002097984 */ /* 0x000f220000000800 */
[----:B-----5:R-:W-:Y:S01]  /*5860*/  FFMA R22, R22, R7, R4 ;  /* 0x0000000716167223 */ /* 0x020fe20000000004 */
[----:B------:R-:W-:Y:S01]  /*5870*/  FMUL R6, R23, R6 ;  /* 0x0000000617067220 */ /* 0x000fe20000400000 */
[C---:B------:R-:W-:Y:S01]  /*5880*/  FFMA R21, R26.reuse, R5, R27 ;  /* 0x000000051a157223 */ /* 0x040fe2000000001b */
[----:B------:R-:W5:Y:S04]  /*5890*/  LDS R4, [R2+0x1f8] ;  /* 0x0001f80002047984 */ /* 0x000f680000000800 */
[----:B------:R-:W5:Y:S01]  /*58a0*/  LDS R5, [R2+0x1fc] ;  /* 0x0001fc0002057984 */ /* 0x000f620000000800 */
[----:B------:R-:W-:-:S03]  /*58b0*/  FFMA R26, R26, R7, R6 ;  /* 0x000000071a1a7223 */ /* 0x000fc60000000006 */
[----:B------:R-:W5:Y:S01]  /*58c0*/  LDS R6, [R2+0x1f0] ;  /* 0x0001f00002067984 */ /* 0x000f620000000800 */
[-C--:B0-----:R-:W-:Y:S01]  /*58d0*/  FMUL R23, R22, R16.reuse ;  /* 0x0000001016177220 */ /* 0x081fe20000400000 */
[----:B------:R-:W-:Y:S02]  /*58e0*/  FMUL R24, R26, R16 ;  /* 0x000000101a187220 */ /* 0x000fe40000400000 */
[----:B------:R-:W0:Y:S01]  /*58f0*/  LDS R7, [R2+0x1f4] ;  /* 0x0001f40002077984 */ /* 0x000e220000000800 */
[-C--:B------:R-:W-:Y:S01]  /*5900*/  FMUL R16, R22, R17.reuse ;  /* 0x0000001116107220 */ /* 0x080fe20000400000 */
[----:B------:R-:W-:Y:S01]  /*5910*/  FMUL R26, R26, R17 ;  /* 0x000000111a1a7220 */ /* 0x000fe20000400000 */
[CC--:B------:R-:W-:Y:S01]  /*5920*/  FFMA R22, R20.reuse, R18.reuse, R23 ;  /* 0x0000001214167223 */ /* 0x0c0fe20000000017 */
[----:B------:R-:W-:Y:S01]  /*5930*/  LDS R17, [R2+0x204] ;  /* 0x0002040002117984 */ /* 0x000fe20000000800 */
[-C--:B------:R-:W-:Y:S01]  /*5940*/  FFMA R20, R20, R19.reuse, R16 ;  /* 0x0000001314147223 */ /* 0x080fe20000000010 */
[C---:B------:R-:W-:Y:S01]  /*5950*/  FFMA R26, R21.reuse, R19, R26 ;  /* 0x00000013151a7223 */ /* 0x040fe2000000001a */
[----:B------:R-:W-:Y:S01]  /*5960*/  FFMA R23, R21, R18, R24 ;  /* 0x0000001215177223 */ /* 0x000fe20000000018 */
[----:B------:R-:W0:Y:S01]  /*5970*/  LDS R16, [R2+0x208] ;  /* 0x0002080002107984 */ /* 0x000e220000000800 */
[-C--:B-1----:R-:W-:Y:S01]  /*5980*/  FMUL R21, R20, R13.reuse ;  /* 0x0000000d14157220 */ /* 0x082fe20000400000 */
[----:B------:R-:W-:-:S02]  /*5990*/  FMUL R24, R26, R13 ;  /* 0x0000000d1a187220 */ /* 0x000fc40000400000 */
[----:B------:R-:W1:Y:S01]  /*59a0*/  LDS R18, [R2+0x20c] ;  /* 0x00020c0002127984 */ /* 0x000e620000000800 */
[-C--:B------:R-:W-:Y:S01]  /*59b0*/  FMUL R13, R20, R12.reuse ;  /* 0x0000000c140d7220 */ /* 0x080fe20000400000 */
[----:B------:R-:W-:Y:S02]  /*59c0*/  FMUL R12, R26, R12 ;  /* 0x0000000c1a0c7220 */ /* 0x000fe40000400000 */
[----:B------:R-:W1:Y:S01]  /*59d0*/  LDS R19, [R2+0x200] ;  /* 0x0002000002137984 */ /* 0x000e620000000800 */
[CC--:B--2---:R-:W-:Y:S01]  /*59e0*/  FFMA R20, R22.reuse, R15.reuse, R21 ;  /* 0x0000000f16147223 */ /* 0x0c4fe20000000015 */
[C---:B------:R-:W-:Y:S01]  /*59f0*/  FFMA R24, R23.reuse, R15, R24 ;  /* 0x0000000f17187223 */ /* 0x040fe20000000018 */
[-C--:B------:R-:W-:Y:S01]  /*5a00*/  FFMA R21, R22, R14.reuse, R13 ;  /* 0x0000000e16157223 */ /* 0x080fe2000000000d */
[----:B------:R-:W-:Y:S01]  /*5a10*/  FFMA R23, R23, R14, R12 ;  /* 0x0000000e17177223 */ /* 0x000fe2000000000c */
[----:B------:R-:W2:Y:S04]  /*5a20*/  LDS R13, [R2+0x218] ;  /* 0x00021800020d7984 */ /* 0x000ea80000000800 */
[----:B------:R-:W2:Y:S01]  /*5a30*/  LDS R14, [R2+0x21c] ;  /* 0x00021c00020e7984 */ /* 0x000ea20000000800 */
[-C--:B------:R-:W-:Y:S01]  /*5a40*/  FMUL R25, R21, R8.reuse ;  /* 0x0000000815197220 */ /* 0x080fe20000400000 */
[----:B------:R-:W-:Y:S01]  /*5a50*/  FMUL R27, R23, R8 ;  /* 0x00000008171b7220 */ /* 0x000fe20000400000 */
[-C--:B---3--:R-:W-:Y:S01]  /*5a60*/  FMUL R8, R21, R10.reuse ;  /* 0x0000000a15087220 */ /* 0x088fe20000400000 */
[----:B------:R-:W3:Y:S01]  /*5a70*/  LDS R15, [R2+0x210] ;  /* 0x00021000020f7984 */ /* 0x000ee20000000800 */
[----:B------:R-:W-:-:S03]  /*5a80*/  FMUL R10, R23, R10 ;  /* 0x0000000a170a7220 */ /* 0x000fc60000400000 */
[----:B------:R-:W3:Y:S01]  /*5a90*/  LDS R12, [R2+0x214] ;  /* 0x00021400020c7984 */ /* 0x000ee20000000800 */
[-C--:B----4-:R-:W-:Y:S01]  /*5aa0*/  FFMA R21, R20, R11.reuse, R25 ;  /* 0x0000000b14157223 */ /* 0x090fe20000000019 */
[----:B------:R-:W-:Y:S01]  /*5ab0*/  FFMA R22, R24, R11, R27 ;  /* 0x0000000b18167223 */ /* 0x000fe2000000001b */
[-C--:B------:R-:W-:Y:S01]  /*5ac0*/  FFMA R20, R20, R9.reuse, R8 ;  /* 0x0000000914147223 */ /* 0x080fe20000000008 */
[----:B------:R-:W-:Y:S01]  /*5ad0*/  FFMA R24, R24, R9, R10 ;  /* 0x0000000918187223 */ /* 0x000fe2000000000a */
[----:B------:R-:W-:Y:S02]  /*5ae0*/  LDS R8, [R2+0x228] ;  /* 0x0002280002087984 */ /* 0x000fe40000000800 */
[-C--:B-----5:R-:W-:Y:S01]  /*5af0*/  FMUL R26, R20, R4.reuse ;  /* 0x00000004141a7220 */ /* 0x0a0fe20000400000 */
[----:B------:R-:W-:Y:S01]  /*5b00*/  FMUL R23, R24, R4 ;  /* 0x0000000418177220 */ /* 0x000fe20000400000 */
[----:B------:R-:W4:Y:S01]  /*5b10*/  LDS R10, [R2+0x22c] ;  /* 0x00022c00020a7984 */ /* 0x000f220000000800 */
[-C--:B------:R-:W-:Y:S01]  /*5b20*/  FMUL R4, R20, R5.reuse ;  /* 0x0000000514047220 */ /* 0x080fe20000400000 */
[----:B------:R-:W-:-:S02]  /*5b30*/  FMUL R5, R24, R5 ;  /* 0x0000000518057220 */ /* 0x000fc40000400000 */
[----:B------:R-:W5:Y:S01]  /*5b40*/  LDS R9, [R2+0x220] ;  /* 0x0002200002097984 */ /* 0x000f620000000800 */
[----:B------:R-:W-:-:S03]  /*5b50*/  FFMA R24, R22, R6, R23 ;  /* 0x0000000616187223 */ /* 0x000fc60000000017 */
[----:B------:R-:W5:Y:S01]  /*5b60*/  LDS R11, [R2+0x224] ;  /* 0x00022400020b7984 */ /* 0x000f620000000800 */
[-C--:B0-----:R-:W-:Y:S01]  /*5b70*/  FFMA R23, R22, R7.reuse, R5 ;  /* 0x0000000716177223 */ /* 0x081fe20000000005 */
[C---:B------:R-:W-:Y:S02]  /*5b80*/  FFMA R20, R21.reuse, R6, R26 ;  /* 0x0000000615147223 */ /* 0x040fe4000000001a */
[----:B------:R-:W0:Y:S01]  /*5b90*/  LDS R5, [R2+0x238] ;  /* 0x0002380002057984 */ /* 0x000e220000000800 */
[----:B------:R-:W-:-:S03]  /*5ba0*/  FFMA R21, R21, R7, R4 ;  /* 0x0000000715157223 */ /* 0x000fc60000000004 */
[----:B------:R-:W0:Y:S01]  /*5bb0*/  LDS R6, [R2+0x23c] ;  /* 0x00023c0002067984 */ /* 0x000e220000000800 */
[----:B------:R-:W-:-:S03]  /*5bc0*/  FMUL R25, R21, R16 ;  /* 0x0000001015197220 */ /* 0x000fc60000400000 */
[----:B------:R-:W0:Y:S01]  /*5bd0*/  LDS R7, [R2+0x230] ;  /* 0x0002300002077984 */ /* 0x000e220000000800 */
[----:B------:R-:W-:-:S03]  /*5be0*/  FMUL R27, R23, R16 ;  /* 0x00000010171b7220 */ /* 0x000fc60000400000 */
[----:B------:R-:W0:Y:S01]  /*5bf0*/  LDS R4, [R2+0x234] ;  /* 0x0002340002047984 */ /* 0x000e220000000800 */
[-C--:B-1----:R-:W-:Y:S01]  /*5c00*/  FMUL R16, R21, R18.reuse ;  /* 0x0000001215107220 */ /* 0x082fe20000400000 */
[----:B------:R-:W-:Y:S01]  /*5c10*/  FMUL R23, R23, R18 ;  /* 0x0000001217177220 */ /* 0x000fe20000400000 */
[-C--:B------:R-:W-:Y:S01]  /*5c20*/  FFMA R21, R20, R19.reuse, R25 ;  /* 0x0000001314157223 */ /* 0x080fe20000000019 */
[----:B------:R-:W-:Y:S01]  /*5c30*/  FFMA R22, R24, R19, R27 ;  /* 0x0000001318167223 */ /* 0x000fe2000000001b */
[-C--:B------:R-:W-:Y:S01]  /*5c40*/  FFMA R20, R20, R17.reuse, R16 ;  /* 0x0000001114147223 */ /* 0x080fe20000000010 */
[----:B------:R-:W1:Y:S01]  /*5c50*/  LDS R18, [R2+0x248] ;  /* 0x0002480002127984 */ /* 0x000e620000000800 */
[----:B------:R-:W-:-:S03]  /*5c60*/  FFMA R23, R24, R17, R23 ;  /* 0x0000001118177223 */ /* 0x000fc60000000017 */
[----:B------:R-:W1:Y:S01]  /*5c70*/  LDS R19, [R2+0x24c] ;  /* 0x00024c0002137984 */ /* 0x000e620000000800 */
[CC--:B--2---:R-:W-:Y:S01]  /*5c80*/  FMUL R24, R20.reuse, R13.reuse ;  /* 0x0000000d14187220 */ /* 0x0c4fe20000400000 */
[----:B------:R-:W-:Y:S01]  /*5c90*/  FMUL R25, R23, R13 ;  /* 0x0000000d17197220 */ /* 0x000fe20000400000 */
[-C--:B------:R-:W-:Y:S01]  /*5ca0*/  FMUL R13, R20, R14.reuse ;  /* 0x0000000e140d7220 */ /* 0x080fe20000400000 */
[----:B------:R-:W2:Y:S04]  /*5cb0*/  LDS R16, [R2+0x240] ;  /* 0x0002400002107984 */ /* 0x000ea80000000800 */
[----:B------:R-:W2:Y:S01]  /*5cc0*/  LDS R17, [R2+0x244] ;  /* 0x0002440002117984 */ /* 0x000ea20000000800 */
[-C--:B---3--:R-:W-:Y:S01]  /*5cd0*/  FFMA R20, R21, R15.reuse, R24 ;  /* 0x0000000f15147223 */ /* 0x088fe20000000018 */
[----:B------:R-:W-:Y:S01]  /*5ce0*/  FMUL R23, R23, R14 ;  /* 0x0000000e17177220 */ /* 0x000fe20000400000 */
[-C--:B------:R-:W-:Y:S01]  /*5cf0*/  FFMA R21, R21, R12.reuse, R13 ;  /* 0x0000000c15157223 */ /* 0x080fe2000000000d */
[C---:B------:R-:W-:Y:S01]  /*5d00*/  FFMA R24, R22.reuse, R15, R25 ;  /* 0x0000000f16187223 */ /* 0x040fe20000000019 */
[----:B------:R-:W3:Y:S01]  /*5d10*/  LDS R13, [R2+0x258] ;  /* 0x00025800020d7984 */ /* 0x000ee20000000800 */
[----:B------:R-:W-:Y:S01]  /*5d20*/  FFMA R23, R22, R12, R23 ;  /* 0x0000000c16177223 */ /* 0x000fe20000000017 */
[----:B----4-:R-:W-:-:S02]  /*5d30*/  FMUL R26, R21, R10 ;  /* 0x0000000a151a7220 */ /* 0x010fc40000400000 */
[----:B------:R-:W4:Y:S01]  /*5d40*/  LDS R12, [R2+0x25c] ;  /* 0x00025c00020c7984 */ /* 0x000f220000000800 */
[-C--:B------:R-:W-:Y:S01]  /*5d50*/  FMUL R25, R23, R8.reuse ;  /* 0x0000000817197220 */ /* 0x080fe20000400000 */
[----:B------:R-:W-:Y:S01]  /*5d60*/  FMUL R15, R21, R8 ;  /* 0x00000008150f7220 */ /* 0x000fe20000400000 */
[----:B------:R-:W-:Y:S01]  /*5d70*/  FMUL R10, R23, R10 ;  /* 0x0000000a170a7220 */ /* 0x000fe20000400000 */
[----:B------:R-:W4:Y:S01]  /*5d80*/  LDS R14, [R2+0x250] ;  /* 0x00025000020e7984 */ /* 0x000f220000000800 */
[----:B-----5:R-:W-:Y:S01]  /*5d90*/  FFMA R22, R24, R9, R25 ;  /* 0x0000000918167223 */ /* 0x020fe20000000019 */
[-C--:B------:R-:W-:Y:S02]  /*5da0*/  FFMA R26, R20, R11.reuse, R26 ;  /* 0x0000000b141a7223 */ /* 0x080fe4000000001a */
[----:B------:R-:W5:Y:S01]  /*5db0*/  LDS R8, [R2+0x254] ;  /* 0x0002540002087984 */ /* 0x000f620000000800 */
[----:B------:R-:W-:Y:S01]  /*5dc0*/  FFMA R24, R24, R11, R10 ;  /* 0x0000000b18187223 */ /* 0x000fe2000000000a */
[----:B------:R-:W-:-:S02]  /*5dd0*/  FFMA R21, R20, R9, R15 ;  /* 0x0000000914157223 */ /* 0x000fc4000000000f */
[----:B------:R-:W5:Y:S01]  /*5de0*/  LDS R15, [R2+0x268] ;  /* 0x00026800020f7984 */ /* 0x000f620000000800 */
[-C--:B0-----:R-:W-:Y:S01]  /*5df0*/  FMUL R20, R26, R5.reuse ;  /* 0x000000051a147220 */ /* 0x081fe20000400000 */
[----:B------:R-:W-:Y:S02]  /*5e00*/  FMUL R23, R24, R5 ;  /* 0x0000000518177220 */ /* 0x000fe40000400000 */
[----:B------:R-:W0:Y:S01]  /*5e10*/  LDS R10, [R2+0x26c] ;  /* 0x00026c00020a7984 */ /* 0x000e220000000800 */
[----:B------:R-:W-:-:S03]  /*5e20*/  FMUL R5, R26, R6 ;  /* 0x000000061a057220 */ /* 0x000fc60000400000 */
[----:B------:R-:W0:Y:S01]  /*5e30*/  LDS R11, [R2+0x260] ;  /* 0x00026000020b7984 */ /* 0x000e220000000800 */
[----:B------:R-:W-:Y:S01]  /*5e40*/  FMUL R25, R24, R6 ;  /* 0x0000000618197220 */ /* 0x000fe20000400000 */
[CC--:B------:R-:W-:Y:S02]  /*5e50*/  FFMA R20, R21.reuse, R7.reuse, R20 ;  /* 0x0000000715147223 */ /* 0x0c0fe40000000014 */
[----:B------:R-:W0:Y:S01]  /*5e60*/  LDS R9, [R2+0x264] ;  /* 0x0002640002097984 */ /* 0x000e220000000800 */
[-C--:B------:R-:W-:Y:S01]  /*5e70*/  FFMA R21, R21, R4.reuse, R5 ;  /* 0x0000000415157223 */ /* 0x080fe20000000005 */
[C---:B------:R-:W-:Y:S02]  /*5e80*/  FFMA R25, R22.reuse, R4, R25 ;  /* 0x0000000416197223 */ /* 0x040fe40000000019 */
[----:B------:R-:W0:Y:S01]  /*5e90*/  LDS R5, [R2+0x278] ;  /* 0x0002780002057984 */ /* 0x000e220000000800 */
[----:B------:R-:W-:Y:S01]  /*5ea0*/  FFMA R23, R22, R7, R23 ;  /* 0x0000000716177223 */ /* 0x000fe20000000017 */
[----:B-1----:R-:W-:-:S02]  /*5eb0*/  FMUL R27, R21, R18 ;  /* 0x00000012151b7220 */ /* 0x002fc40000400000 */
[----:B------:R-:W1:Y:S01]  /*5ec0*/  LDS R6, [R2+0x27c] ;  /* 0x00027c0002067984 */ /* 0x000e620000000800 */
[----:B------:R-:W-:Y:S01]  /*5ed0*/  FMUL R22, R25, R18 ;  /* 0x0000001219167220 */ /* 0x000fe20000400000 */
[-C--:B------:R-:W-:Y:S02]  /*5ee0*/  FMUL R18, R21, R19.reuse ;  /* 0x0000001315127220 */ /* 0x080fe40000400000 */
[----:B------:R-:W1:Y:S01]  /*5ef0*/  LDS R7, [R2+0x270] ;  /* 0x0002700002077984 */ /* 0x000e620000000800 */
[----:B------:R-:W-:Y:S01]  /*5f00*/  FMUL R24, R25, R19 ;  /* 0x0000001319187220 */ /* 0x000fe20000400000 */
[C---:B--2---:R-:W-:Y:S02]  /*5f10*/  FFMA R21, R20.reuse, R16, R27 ;  /* 0x0000001014157223 */ /* 0x044fe4000000001b */
[----:B------:R-:W2:Y:S01]  /*5f20*/  LDS R4, [R2+0x274] ;  /* 0x0002740002047984 */ /* 0x000ea20000000800 */
[-C--:B------:R-:W-:Y:S01]  /*5f30*/  FFMA R20, R20, R17.reuse, R18 ;  /* 0x0000001114147223 */ /* 0x080fe20000000012 */
[----:B------:R-:W-:-:S02]  /*5f40*/  FFMA R24, R23, R17, R24 ;  /* 0x0000001117187223 */ /* 0x000fc40000000018 */
[----:B------:R-:W2:Y:S01]  /*5f50*/  LDS R17, [R2+0x288] ;  /* 0x0002880002117984 */ /* 0x000ea20000000800 */
[----:B------:R-:W-:-:S03]  /*5f60*/  FFMA R19, R23, R16, R22 ;  /* 0x0000001017137223 */ /* 0x000fc60000000016 */
[----:B------:R-:W2:Y:S01]  /*5f70*/  LDS R18, [R2+0x28c] ;  /* 0x00028c0002127984 */ /* 0x000ea20000000800 */
[-C--:B---3--:R-:W-:Y:S01]  /*5f80*/  FMUL R22, R20, R13.reuse ;  /* 0x0000000d14167220 */ /* 0x088fe20000400000 */
[----:B------:R-:W-:Y:S02]  /*5f90*/  FMUL R28, R24, R13 ;  /* 0x0000000d181c7220 */ /* 0x000fe40000400000 */
[----:B------:R-:W3:Y:S04]  /*5fa0*/  LDS R16, [R2+0x280] ;  /* 0x0002800002107984 */ /* 0x000ee80000000800 */
[----:B------:R-:W3:Y:S01]  /*5fb0*/  LDS R13, [R2+0x284] ;  /* 0x00028400020d7984 */ /* 0x000ee20000000800 */
[-C--:B----4-:R-:W-:Y:S01]  /*5fc0*/  FMUL R26, R20, R12.reuse ;  /* 0x0000000c141a7220 */ /* 0x090fe20000400000 */
[----:B------:R-:W-:Y:S01]  /*5fd0*/  FMUL R24, R24, R12 ;  /* 0x0000000c18187220 */ /* 0x000fe20000400000 */
[-C--:B------:R-:W-:Y:S01]  /*5fe0*/  FFMA R22, R21, R14.reuse, R22 ;  /* 0x0000000e15167223 */ /* 0x080fe20000000016 */
[----:B------:R-:W-:Y:S01]  /*5ff0*/  FFMA R20, R19, R14, R28 ;  /* 0x0000000e13147223 */ /* 0x000fe2000000001c */
[-C--:B-----5:R-:W-:Y:S01]  /*6000*/  FFMA R26, R21, R8.reuse, R26 ;  /* 0x00000008151a7223 */ /* 0x0a0fe2000000001a */
[----:B------:R-:W4:Y:S01]  /*6010*/  LDS R14, [R2+0x298] ;  /* 0x00029800020e7984 */ /* 0x000f220000000800 */
[----:B------:R-:W-:-:S03]  /*6020*/  FFMA R21, R19, R8, R24 ;  /* 0x0000000813157223 */ /* 0x000fc60000000018 */
[----:B------:R-:W5:Y:S01]  /*6030*/  LDS R12, [R2+0x29c] ;  /* 0x00029c00020c7984 */ /* 0x000f620000000800 */
[CC--:B------:R-:W-:Y:S01]  /*6040*/  FMUL R23, R26.reuse, R15.reuse ;  /* 0x0000000f1a177220 */ /* 0x0c0fe20000400000 */
[-C--:B0-----:R-:W-:Y:S01]  /*6050*/  FMUL R26, R26, R10.reuse ;  /* 0x0000000a1a1a7220 */ /* 0x081fe20000400000 */
[C---:B------:R-:W-:Y:S01]  /*6060*/  FMUL R24, R21.reuse, R15 ;  /* 0x0000000f15187220 */ /* 0x040fe20000400000 */
[----:B------:R-:W0:Y:S01]  /*6070*/  LDS R19, [R2+0x290] ;  /* 0x0002900002137984 */ /* 0x000e220000000800 */
[----:B------:R-:W-:Y:S01]  /*6080*/  FMUL R15, R21, R10 ;  /* 0x0000000a150f7220 */ /* 0x000fe20000400000 */
[C---:B------:R-:W-:Y:S02]  /*6090*/  FFMA R21, R22.reuse, R11, R23 ;  /* 0x0000000b16157223 */ /* 0x040fe40000000017 */
[----:B------:R-:W0:Y:S01]  /*60a0*/  LDS R8, [R2+0x294] ;  /* 0x0002940002087984 */ /* 0x000e220000000800 */
[-C--:B------:R-:W-:Y:S01]  /*60b0*/  FFMA R23, R22, R9.reuse, R26 ;  /* 0x0000000916177223 */ /* 0x080fe2000000001a */
[C---:B------:R-:W-:Y:S01]  /*60c0*/  FFMA R22, R20.reuse, R9, R15 ;  /* 0x0000000914167223 */ /* 0x040fe2000000000f */
[----:B------:R-:W-:Y:S01]  /*60d0*/  FFMA R24, R20, R11, R24 ;  /* 0x0000000b14187223 */ /* 0x000fe20000000018 */
[----:B------:R-:W0:Y:S01]  /*60e0*/  LDS R10, [R2+0x2a8] ;  /* 0x0002a800020a7984 */ /* 0x000e220000000800 */
[-C--:B------:R-:W-:Y:S01]  /*60f0*/  FMUL R20, R23, R5.reuse ;  /* 0x0000000517147220 */ /* 0x080fe20000400000 */
[----:B------:R-:W-:-:S02]  /*6100*/  FMUL R5, R22, R5 ;  /* 0x0000000516057220 */ /* 0x000fc40000400000 */
[----:B------:R-:W0:Y:S01]  /*6110*/  LDS R9, [R2+0x2ac] ;  /* 0x0002ac0002097984 */ /* 0x000e220000000800 */
[----:B-1----:R-:W-:-:S03]  /*6120*/  FMUL R26, R23, R6 ;  /* 0x00000006171a7220 */ /* 0x002fc60000400000 */
[----:B------:R-:W1:Y:S01]  /*6130*/  LDS R15, [R2+0x2a0] ;  /* 0x0002a000020f7984 */ /* 0x000e620000000800 */
[CC--:B------:R-:W-:Y:S01]  /*6140*/  FFMA R20, R21.reuse, R7.reuse, R20 ;  /* 0x0000000715147223 */ /* 0x0c0fe20000000014 */
[----:B------:R-:W-:Y:S02]  /*6150*/  FFMA R23, R24, R7, R5 ;  /* 0x0000000718177223 */ /* 0x000fe40000000005 */
[----:B------:R-:W1:Y:S01]  /*6160*/  LDS R11, [R2+0x2a4] ;  /* 0x0002a400020b7984 */ /* 0x000e620000000800 */
[----:B------:R-:W-:Y:S01]  /*6170*/  FMUL R7, R22, R6 ;  /* 0x0000000616077220 */ /* 0x000fe20000400000 */
[-C--:B--2---:R-:W-:Y:S02]  /*6180*/  FFMA R26, R21, R4.reuse, R26 ;  /* 0x00000004151a7223 */ /* 0x084fe4000000001a */
[----:B------:R-:W2:Y:S01]  /*6190*/  LDS R5, [R2+0x2b8] ;  /* 0x0002b80002057984 */ /* 0x000ea20000000800 */
[----:B------:R-:W-:Y:S01]  /*61a0*/  FFMA R24, R24, R4, R7 ;  /* 0x0000000418187223 */ /* 0x000fe20000000007 */
[----:B------:R-:W-:-:S02]  /*61b0*/  FMUL R21, R26, R17 ;  /* 0x000000111a157220 */ /* 0x000fc40000400000 */
[----:B------:R-:W2:Y:S01]  /*61c0*/  LDS R6, [R2+0x2bc] ;  /* 0x0002bc0002067984 */ /* 0x000ea20000000800 */
[-C--:B------:R-:W-:Y:S01]  /*61d0*/  FMUL R26, R26, R18.reuse ;  /* 0x000000121a1a7220 */ /* 0x080fe20000400000 */
[C---:B------:R-:W-:Y:S02]  /*61e0*/  FMUL R18, R24.reuse, R18 ;  /* 0x0000001218127220 */ /* 0x040fe40000400000 */
[----:B------:R-:W2:Y:S01]  /*61f0*/  LDS R7, [R2+0x2b0] ;  /* 0x0002b00002077984 */ /* 0x000ea20000000800 */
[----:B------:R-:W-:-:S03]  /*6200*/  FMUL R25, R24, R17 ;  /* 0x0000001118197220 */ /* 0x000fc60000400000 */
[----:B------:R-:W2:Y:S01]  /*6210*/  LDS R4, [R2+0x2b4] ;  /* 0x0002b40002047984 */ /* 0x000ea20000000800 */
[C---:B---3--:R-:W-:Y:S01]  /*6220*/  FFMA R17, R20.reuse, R16, R21 ;  /* 0x0000001014117223 */ /* 0x048fe20000000015 */
[-C--:B------:R-:W-:Y:S01]  /*6230*/  FFMA R21, R20, R13.reuse, R26 ;  /* 0x0000000d14157223 */ /* 0x080fe2000000001a */
[----:B------:R-:W-:Y:S02]  /*6240*/  FFMA R27, R23, R13, R18 ;  /* 0x0000000d171b7223 */ /* 0x000fe40000000012 */
[----:B------:R-:W3:Y:S01]  /*6250*/  LDS R13, [R2+0x2c8] ;  /* 0x0002c800020d7984 */ /* 0x000ee20000000800 */
[-C--:B----4-:R-:W-:Y:S01]  /*6260*/  FMUL R20, R21, R14.reuse ;  /* 0x0000000e15147220 */ /* 0x090fe20000400000 */
[----:B------:R-:W-:Y:S01]  /*6270*/  FMUL R22, R27, R14 ;  /* 0x0000000e1b167220 */ /* 0x000fe20000400000 */
[-C--:B-----5:R-:W-:Y:S01]  /*6280*/  FMUL R21, R21, R12.reuse ;  /* 0x0000000c15157220 */ /* 0x0a0fe20000400000 */
[----:B------:R-:W-:Y:S01]  /*6290*/  FMUL R27, R27, R12 ;  /* 0x0000000c1b1b7220 */ /* 0x000fe20000400000 */
[----:B------:R-:W-:Y:S01]  /*62a0*/  FFMA R23, R23, R16, R25 ;  /* 0x0000001017177223 */ /* 0x000fe20000000019 */
[----:B------:R-:W4:Y:S01]  /*62b0*/  LDS R12, [R2+0x2cc] ;  /* 0x0002cc00020c7984 */ /* 0x000f220000000800 */
[C---:B0-----:R-:W-:Y:S01]  /*62c0*/  FFMA R20, R17.reuse, R19, R20 ;  /* 0x0000001311147223 */ /* 0x041fe20000000014 */
[----:B------:R-:W-:-:S02]  /*62d0*/  FFMA R21, R17, R8, R21 ;  /* 0x0000000811157223 */ /* 0x000fc40000000015 */
[----:B------:R-:W0:Y:S01]  /*62e0*/  LDS R16, [R2+0x2c0] ;  /* 0x0002c00002107984 */ /* 0x000e220000000800 */
[----:B------:R-:W-:-:S03]  /*62f0*/  FFMA R27, R23, R8, R27 ;  /* 0x00000008171b7223 */ /* 0x000fc6000000001b */
[----:B------:R-:W5:Y:S01]  /*6300*/  LDS R17, [R2+0x2c4] ;  /* 0x0002c40002117984 */ /* 0x000f620000000800 */
[----:B------:R-:W-:Y:S01]  /*6310*/  FFMA R22, R23, R19, R22 ;  /* 0x0000001317167223 */ /* 0x000fe20000000016 */
[-C--:B------:R-:W-:Y:S01]  /*6320*/  FMUL R19, R21, R10.reuse ;  /* 0x0000000a15137220 */ /* 0x080fe20000400000 */
[----:B------:R-:W-:Y:S01]  /*6330*/  FMUL R23, R27, R10 ;  /* 0x0000000a1b177220 */ /* 0x000fe20000400000 */
[----:B------:R-:W5:Y:S01]  /*6340*/  LDS R8, [R2+0x2d8] ;  /* 0x0002d80002087984 */ /* 0x000f620000000800 */
[-C--:B------:R-:W-:Y:S01]  /*6350*/  FMUL R10, R21, R9.reuse ;  /* 0x00000009150a7220 */ /* 0x080fe20000400000 */
[----:B------:R-:W-:Y:S02]  /*6360*/  FMUL R9, R27, R9 ;  /* 0x000000091b097220 */ /* 0x000fe40000400000 */
[----:B------:R-:W5:Y:S01]  /*6370*/  LDS R14, [R2+0x2dc] ;  /* 0x0002dc00020e7984 */ /* 0x000f620000000800 */
[-C--:B-1----:R-:W-:Y:S01]  /*6380*/  FFMA R21, R20, R15.reuse, R19 ;  /* 0x0000000f14157223 */ /* 0x082fe20000000013 */
[----:B------:R-:W-:Y:S01]  /*6390*/  FFMA R23, R22, R15, R23 ;  /* 0x0000000f16177223 */ /* 0x000fe20000000017 */
[-C--:B------:R-:W-:Y:S01]  /*63a0*/  FFMA R20, R20, R11.reuse, R10 ;  /* 0x0000000b14147223 */ /* 0x080fe2000000000a */
[----:B------:R-:W1:Y:S01]  /*63b0*/  LDS R18, [R2+0x2d0] ;  /* 0x0002d00002127984 */ /* 0x000e620000000800 */
[----:B------:R-:W-:-:S03]  /*63c0*/  FFMA R11, R22, R11, R9 ;  /* 0x0000000b160b7223 */ /* 0x000fc60000000009 */
[----:B------:R-:W1:Y:S01]  /*63d0*/  LDS R15, [R2+0x2d4] ;  /* 0x0002d400020f7984 */ /* 0x000e620000000800 */
[----:B--2---:R-:W-:-:S03]  /*63e0*/  FMUL R24, R11, R5 ;  /* 0x000000050b187220 */ /* 0x004fc60000400000 */
[----:B------:R-:W2:Y:S01]  /*63f0*/  LDS R9, [R2+0x2e8] ;  /* 0x0002e80002097984 */ /* 0x000ea20000000800 */
[----:B------:R-:W-:-:S03]  /*6400*/  FMUL R22, R20, R5 ;  /* 0x0000000514167220 */ /* 0x000fc60000400000 */
[----:B------:R-:W2:Y:S01]  /*6410*/  LDS R10, [R2+0x2ec] ;  /* 0x0002ec00020a7984 */ /* 0x000ea20000000800 */
[-C--:B------:R-:W-:Y:S01]  /*6420*/  FMUL R25, R20, R6.reuse ;  /* 0x0000000614197220 */ /* 0x080fe20000400000 */
[----:B------:R-:W-:Y:S02]  /*6430*/  FMUL R11, R11, R6 ;  /* 0x000000060b0b7220 */ /* 0x000fe40000400000 */
[----:B------:R-:W2:Y:S01]  /*6440*/  LDS R19, [R2+0x2e4] ;  /* 0x0002e40002137984 */ /* 0x000ea20000000800 */
[-C--:B------:R-:W-:Y:S01]  /*6450*/  FFMA R6, R23, R7.reuse, R24 ;  /* 0x0000000717067223 */ /* 0x080fe20000000018 */
[C---:B------:R-:W-:Y:S02]  /*6460*/  FFMA R5, R21.reuse, R7, R22 ;  /* 0x0000000715057223 */ /* 0x040fe40000000016 */
[----:B------:R-:W2:Y:S01]  /*6470*/  LDS R20, [R2+0x2e0] ;  /* 0x0002e00002147984 */ /* 0x000ea20000000800 */
[-C--:B------:R-:W-:Y:S01]  /*6480*/  FFMA R24, R21, R4.reuse, R25 ;  /* 0x0000000415187223 */ /* 0x080fe20000000019 */
[----:B------:R-:W-:-:S02]  /*6490*/  FFMA R23, R23, R4, R11 ;  /* 0x0000000417177223 */ /* 0x000fc4000000000b */
[----:B------:R-:W2:Y:S01]  /*64a0*/  LDS R21, [R2+0x2f8] ;  /* 0x0002f80002157984 */ /* 0x000ea20000000800 */
[----:B---3--:R-:W-:-:S03]  /*64b0*/  FMUL R26, R24, R13 ;  /* 0x0000000d181a7220 */ /* 0x008fc60000400000 */
[----:B------:R-:W3:Y:S01]  /*64c0*/  LDS R22, [R2+0x2fc] ;  /* 0x0002fc0002167984 */ /* 0x000ee20000000800 */
[----:B------:R-:W-:-:S03]  /*64d0*/  FMUL R11, R23, R13 ;  /* 0x0000000d170b7220 */ /* 0x000fc60000400000 */
[----:B------:R-:W3:Y:S04]  /*64e0*/  LDS R4, [R2+0x2f0] ;  /* 0x0002f00002047984 */ /* 0x000ee80000000800 */
[----:B------:R-:W3:Y:S01]  /*64f0*/  LDS R13, [R2+0x2f4] ;  /* 0x0002f400020d7984 */ /* 0x000ee20000000800 */
[-C--:B----4-:R-:W-:Y:S01]  /*6500*/  FMUL R24, R24, R12.reuse ;  /* 0x0000000c18187220 */ /* 0x090fe20000400000 */
[----:B------:R-:W-:Y:S01]  /*6510*/  FMUL R25, R23, R12 ;  /* 0x0000000c17197220 */ /* 0x000fe20000400000 */
[CC--:B0-----:R-:W-:Y:S01]  /*6520*/  FFMA R7, R5.reuse, R16.reuse, R26 ;  /* 0x0000001005077223 */ /* 0x0c1fe2000000001a */
[C---:B------:R-:W-:Y:S01]  /*6530*/  FFMA R11, R6.reuse, R16, R11 ;  /* 0x00000010060b7223 */ /* 0x040fe2000000000b */
[----:B------:R-:W-:Y:S01]  /*6540*/  LDS R12, [R2+0x30c] ;  /* 0x00030c00020c7984 */ /* 0x000fe20000000800 */
[-C--:B-----5:R-:W-:Y:S01]  /*6550*/  FFMA R23, R5, R17.reuse, R24 ;  /* 0x0000001105177223 */ /* 0x0a0fe20000000018 */
[----:B------:R-:W-:-:S02]  /*6560*/  FFMA R25, R6, R17, R25 ;  /* 0x0000001106197223 */ /* 0x000fc40000000019 */
[----:B------:R-:W0:Y:S01]  /*6570*/  LDS R16, [R2+0x308] ;  /* 0x0003080002107984 */ /* 0x000e220000000800 */
[-C--:B------:R-:W-:Y:S01]  /*6580*/  FMUL R24, R23, R8.reuse ;  /* 0x0000000817187220 */ /* 0x080fe20000400000 */
[----:B------:R-:W-:Y:S01]  /*6590*/  FMUL R26, R25, R8 ;  /* 0x00000008191a7220 */ /* 0x000fe20000400000 */
[-C--:B------:R-:W-:Y:S01]  /*65a0*/  FMUL R8, R23, R14.reuse ;  /* 0x0000000e17087220 */ /* 0x080fe20000400000 */
[----:B------:R-:W-:Y:S01]  /*65b0*/  LDS R5, [R2+0x300] ;  /* 0x0003000002057984 */ /* 0x000fe20000000800 */
[----:B------:R-:W-:-:S03]  /*65c0*/  FMUL R28, R25, R14 ;  /* 0x0000000e191c7220 */ /* 0x000fc60000400000 */
[----:B------:R-:W4:Y:S01]  /*65d0*/  LDS R6, [R2+0x304] ;  /* 0x0003040002067984 */ /* 0x000f220000000800 */
[CC--:B-1----:R-:W-:Y:S01]  /*65e0*/  FFMA R17, R7.reuse, R18.reuse, R24 ;  /* 0x0000001207117223 */ /* 0x0c2fe20000000018 */
[-C--:B------:R-:W-:Y:S02]  /*65f0*/  FFMA R23, R7, R15.reuse, R8 ;  /* 0x0000000f07177223 */ /* 0x080fe40000000008 */
[----:B------:R-:W1:Y:S01]  /*6600*/  LDS R14, [R2+0x318] ;  /* 0x00031800020e7984 */ /* 0x000e620000000800 */
[C---:B------:R-:W-:Y:S01]  /*6610*/  FFMA R18, R11.reuse, R18, R26 ;  /* 0x000000120b127223 */ /* 0x040fe2000000001a */
[----:B------:R-:W-:Y:S02]  /*6620*/  FFMA R28, R11, R15, R28 ;  /* 0x0000000f0b1c7223 */ /* 0x000fe4000000001c */
[----:B------:R-:W5:Y:S01]  /*6630*/  LDS R11, [R2+0x31c] ;  /* 0x00031c00020b7984 */ /* 0x000f620000000800 */
[C---:B--2---:R-:W-:Y:S01]  /*6640*/  FMUL R24, R23.reuse, R9 ;  /* 0x0000000917187220 */ /* 0x044fe20000400000 */
[----:B------:R-:W-:-:S02]  /*6650*/  FMUL R26, R23, R10 ;  /* 0x0000000a171a7220 */ /* 0x000fc40000400000 */
[----:B------:R-:W2:Y:S01]  /*6660*/  LDS R7, [R2+0x310] ;  /* 0x0003100002077984 */ /* 0x000ea20000000800 */
[C---:B------:R-:W-:Y:S01]  /*6670*/  FMUL R9, R28.reuse, R9 ;  /* 0x000000091c097220 */ /* 0x040fe20000400000 */
[C---:B------:R-:W-:Y:S02]  /*6680*/  FFMA R26, R17.reuse, R19, R26 ;  /* 0x00000013111a7223 */ /* 0x040fe4000000001a */
[----:B------:R-:W2:Y:S01]  /*6690*/  LDS R8, [R2+0x314] ;  /* 0x0003140002087984 */ /* 0x000ea20000000800 */
[----:B------:R-:W-:Y:S01]  /*66a0*/  FMUL R10, R28, R10 ;  /* 0x0000000a1c0a7220 */ /* 0x000fe20000400000 */
[-C--:B------:R-:W-:Y:S01]  /*66b0*/  FFMA R15, R17, R20.reuse, R24 ;  /* 0x00000014110f7223 */ /* 0x080fe20000000018 */
[----:B------:R-:W-:Y:S01]  /*66c0*/  FFMA R20, R18, R20, R9 ;  /* 0x0000001412147223 */ /* 0x000fe20000000009 */
[----:B------:R-:W-:Y:S01]  /*66d0*/  FMUL R24, R26, R21 ;  /* 0x000000151a187220 */ /* 0x000fe20000400000 */
[----:B------:R-:W2:Y:S01]  /*66e0*/  LDS R9, [R2+0x328] ;  /* 0x0003280002097984 */ /* 0x000ea20000000800 */
[----:B------:R-:W-:Y:S01]  /*66f0*/  FFMA R18, R18, R19, R10 ;  /* 0x0000001312127223 */ /* 0x000fe2000000000a */
[----:B---3--:R-:W-:Y:S01]  /*6700*/  FMUL R26, R26, R22 ;  /* 0x000000161a1a7220 */ /* 0x008fe20000400000 */
[C---:B------:R-:W-:Y:S01]  /*6710*/  FFMA R17, R15.reuse, R4, R24 ;  /* 0x000000040f117223 */ /* 0x040fe20000000018 */
[----:B------:R-:W3:Y:S01]  /*6720*/  LDS R10, [R2+0x320] ;  /* 0x00032000020a7984 */ /* 0x000ee20000000800 */
[----:B------:R-:W-:Y:S01]  /*6730*/  FMUL R23, R18, R22 ;  /* 0x0000001612177220 */ /* 0x000fe20000400000 */
[----:B------:R-:W-:-:S02]  /*6740*/  FFMA R19, R15, R13, R26 ;  /* 0x0000000d0f137223 */ /* 0x000fc4000000001a */
[----:B------:R-:W3:Y:S01]  /*6750*/  LDS R15, [R2+0x32c] ;  /* 0x00032c00020f7984 */ /* 0x000ee20000000800 */
[----:B------:R-:W-:-:S03]  /*6760*/  FFMA R23, R20, R13, R23 ;  /* 0x0000000d14177223 */ /* 0x000fc60000000017 */
[----:B------:R-:W3:Y:S01]  /*6770*/  LDS R13, [R2+0x324] ;  /* 0x00032400020d7984 */ /* 0x000ee20000000800 */
[----:B------:R-:W-:Y:S01]  /*6780*/  FMUL R21, R18, R21 ;  /* 0x0000001512157220 */ /* 0x000fe20000400000 */
[C---:B0-----:R-:W-:Y:S01]  /*6790*/  FMUL R18, R23.reuse, R16 ;  /* 0x0000001017127220 */ /* 0x041fe20000400000 */
[----:B------:R-:W-:Y:S01]  /*67a0*/  FMUL R25, R23, R12 ;  /* 0x0000000c17197220 */ /* 0x000fe20000400000 */
[----:B------:R-:W-:Y:S01]  /*67b0*/  LDS R24, [R2+0x350] ;  /* 0x0003500002187984 */ /* 0x000fe20000000800 */
[----:B------:R-:W-:Y:S01]  /*67c0*/  FFMA R20, R20, R4, R21 ;  /* 0x0000000414147223 */ /* 0x000fe20000000015 */
[C---:B------:R-:W-:Y:S01]  /*67d0*/  FMUL R4, R19.reuse, R16 ;  /* 0x0000001013047220 */ /* 0x040fe20000400000 */
[----:B------:R-:W-:Y:S01]  /*67e0*/  FMUL R21, R19, R12 ;  /* 0x0000000c13157220 */ /* 0x000fe20000400000 */
[----:B------:R-:W0:Y:S01]  /*67f0*/  LDS R16, [R2+0x33c] ;  /* 0x00033c0002107984 */ /* 0x000e220000000800 */
[----:B----4-:R-:W-:-:S03]  /*6800*/  FFMA R22, R20, R6, R25 ;  /* 0x0000000614167223 */ /* 0x010fc60000000019 */
[----:B------:R-:W4:Y:S01]  /*6810*/  LDS R12, [R2+0x338] ;  /* 0x00033800020c7984 */ /* 0x000f220000000800 */
[CC--:B------:R-:W-:Y:S01]  /*6820*/  FFMA R19, R17.reuse, R5.reuse, R4 ;  /* 0x0000000511137223 */ /* 0x0c0fe20000000004 */
[----:B------:R-:W-:Y:S02]  /*6830*/  FFMA R23, R17, R6, R21 ;  /* 0x0000000611177223 */ /* 0x000fe40000000015 */
[----:B------:R-:W-:Y:S01]  /*6840*/  LDS R4, [R2+0x330] ;  /* 0x0003300002047984 */ /* 0x000fe20000000800 */
[----:B------:R-:W-:-:S03]  /*6850*/  FFMA R20, R20, R5, R18 ;  /* 0x0000000514147223 */ /* 0x000fc60000000012 */
[----:B------:R-:W4:Y:S01]  /*6860*/  LDS R17, [R2+0x334] ;  /* 0x0003340002117984 */ /* 0x000f220000000800 */
[CC--:B-1----:R-:W-:Y:S01]  /*6870*/  FMUL R18, R23.reuse, R14.reuse ;  /* 0x0000000e17127220 */ /* 0x0c2fe20000400000 */
[----:B------:R-:W-:Y:S02]  /*6880*/  FMUL R21, R22, R14 ;  /* 0x0000000e16157220 */ /* 0x000fe40000400000 */
[----:B------:R-:W1:Y:S01]  /*6890*/  LDS R5, [R2+0x34c] ;  /* 0x00034c0002057984 */ /* 0x000e620000000800 */
[----:B-----5:R-:W-:Y:S01]  /*68a0*/  FMUL R26, R23, R11 ;  /* 0x0000000b171a7220 */ /* 0x020fe20000400000 */
[CC--:B--2---:R-:W-:Y:S01]  /*68b0*/  FFMA R18, R19.reuse, R7.reuse, R18 ;  /* 0x0000000713127223 */ /* 0x0c4fe20000000012 */
[----:B------:R-:W-:Y:S01]  /*68c0*/  FFMA R21, R20, R7, R21 ;  /* 0x0000000714157223 */ /* 0x000fe20000000015 */
[----:B------:R-:W2:Y:S01]  /*68d0*/  LDS R6, [R2+0x348] ;  /* 0x0003480002067984 */ /* 0x000ea20000000800 */
[----:B------:R-:W-:Y:S01]  /*68e0*/  FMUL R11, R22, R11 ;  /* 0x0000000b160b7220 */ /* 0x000fe20000400000 */
[----:B------:R-:W-:-:S02]  /*68f0*/  FFMA R26, R19, R8, R26 ;  /* 0x00000008131a7223 */ /* 0x000fc4000000001a */
[----:B------:R-:W5:Y:S01]  /*6900*/  LDS R7, [R2+0x344] ;  /* 0x0003440002077984 */ /* 0x000f620000000800 */
[----:B------:R-:W-:-:S03]  /*6910*/  FFMA R8, R20, R8, R11 ;  /* 0x0000000814087223 */ /* 0x000fc6000000000b */
[----:B------:R-:W5:Y:S01]  /*6920*/  LDS R14, [R2+0x340] ;  /* 0x00034000020e7984 */ /* 0x000f620000000800 */
[----:B------:R-:W-:-:S03]  /*6930*/  FMUL R22, R8, R9 ;  /* 0x0000000908167220 */ /* 0x000fc60000400000 */
[----:B------:R-:W-:Y:S04]  /*6940*/  LDS R19, [R2+0x358] ;  /* 0x0003580002137984 */ /* 0x000fe80000000800 */
[----:B------:R-:W5:Y:S01]  /*6950*/  LDS R23, [R2+0x35c] ;  /* 0x00035c0002177984 */ /* 0x000f620000000800 */
[----:B------:R-:W-:-:S03]  /*6960*/  FMUL R11, R26, R9 ;  /* 0x000000091a0b7220 */ /* 0x000fc60000400000 */
[----:B------:R-:W5:Y:S01]  /*6970*/  LDS R20, [R2+0x354] ;  /* 0x0003540002147984 */ /* 0x000f620000000800 */
[CC--:B---3--:R-:W-:Y:S01]  /*6980*/  FFMA R25, R21.reuse, R10.reuse, R22 ;  /* 0x0000000a15197223 */ /* 0x0c8fe20000000016 */
[----:B------:R-:W-:Y:S01]  /*6990*/  FFMA R11, R18, R10, R11 ;  /* 0x0000000a120b7223 */ /* 0x000fe2000000000b */
[-C--:B------:R-:W-:Y:S01]  /*69a0*/  FMUL R9, R26, R15.reuse ;  /* 0x0000000f1a097220 */ /* 0x080fe20000400000 */
[----:B------:R-:W3:Y:S01]  /*69b0*/  LDS R22, [R2+0x368] ;  /* 0x0003680002167984 */ /* 0x000ee20000000800 */
[----:B------:R-:W-:Y:S02]  /*69c0*/  FMUL R10, R8, R15 ;  /* 0x0000000f080a7220 */ /* 0x000fe40000400000 */
[-C--:B------:R-:W-:Y:S01]  /*69d0*/  FFMA R15, R18, R13.reuse, R9 ;  /* 0x0000000d120f7223 */ /* 0x080fe20000000009 */
[----:B------:R-:W3:Y:S01]  /*69e0*/  LDS R8, [R2+0x360] ;  /* 0x0003600002087984 */ /* 0x000ee20000000800 */
[----:B------:R-:W-:-:S03]  /*69f0*/  FFMA R13, R21, R13, R10 ;  /* 0x0000000d150d7223 */ /* 0x000fc6000000000a */
[----:B------:R-:W3:Y:S01]  /*6a00*/  LDS R10, [R2+0x36c] ;  /* 0x00036c00020a7984 */ /* 0x000ee20000000800 */
[----:B0-----:R-:W-:-:S03]  /*6a10*/  FMUL R26, R15, R16 ;  /* 0x000000100f1a7220 */ /* 0x001fc60000400000 */
[----:B------:R-:W0:Y:S01]  /*6a20*/  LDS R9, [R2+0x364] ;  /* 0x0003640002097984 */ /* 0x000e220000000800 */
[-C--:B----4-:R-:W-:Y:S01]  /*6a30*/  FMUL R18, R15, R12.reuse ;  /* 0x0000000c0f127220 */ /* 0x090fe20000400000 */
[C---:B------:R-:W-:Y:S01]  /*6a40*/  FMUL R28, R13.reuse, R12 ;  /* 0x0000000c0d1c7220 */ /* 0x040fe20000400000 */
[----:B------:R-:W-:Y:S01]  /*6a50*/  FMUL R16, R13, R16 ;  /* 0x000000100d107220 */ /* 0x000fe20000400000 */
[CC--:B------:R-:W-:Y:S01]  /*6a60*/  FFMA R26, R11.reuse, R17.reuse, R26 ;  /* 0x000000110b1a7223 */ /* 0x0c0fe2000000001a */
[-C--:B------:R-:W-:Y:S01]  /*6a70*/  FFMA R12, R11, R4.reuse, R18 ;  /* 0x000000040b0c7223 */ /* 0x080fe20000000012 */
[C---:B------:R-:W-:Y:S01]  /*6a80*/  FFMA R13, R25.reuse, R4, R28 ;  /* 0x00000004190d7223 */ /* 0x040fe2000000001c */
[----:B------:R-:W-:Y:S01]  /*6a90*/  FFMA R16, R25, R17, R16 ;  /* 0x0000001119107223 */ /* 0x000fe20000000010 */
[----:B------:R-:W4:Y:S01]  /*6aa0*/  LDS R4, [R2+0x37c] ;  /* 0x00037c0002047984 */ /* 0x000f220000000800 */
[----:B-1----:R-:W-:-:S03]  /*6ab0*/  FMUL R17, R26, R5 ;  /* 0x000000051a117220 */ /* 0x002fc60000400000 */
[----:B------:R-:W1:Y:S01]  /*6ac0*/  LDS R11, [R2+0x378] ;  /* 0x00037800020b7984 */ /* 0x000e620000000800 */
[----:B------:R-:W-:Y:S01]  /*6ad0*/  FMUL R18, R16, R5 ;  /* 0x0000000510127220 */ /* 0x000fe20000400000 */
[-C--:B--2---:R-:W-:Y:S01]  /*6ae0*/  FMUL R15, R26, R6.reuse ;  /* 0x000000061a0f7220 */ /* 0x084fe20000400000 */
[----:B------:R-:W-:Y:S01]  /*6af0*/  FMUL R16, R16, R6 ;  /* 0x0000000610107220 */ /* 0x000fe20000400000 */
[----:B------:R-:W2:Y:S01]  /*6b00*/  LDS R5, [R2+0x374] ;  /* 0x0003740002057984 */ /* 0x000ea20000000800 */
[CC--:B-----5:R-:W-:Y:S01]  /*6b10*/  FFMA R6, R12.reuse, R7.reuse, R17 ;  /* 0x000000070c067223 */ /* 0x0e0fe20000000011 */
[C---:B------:R-:W-:Y:S01]  /*6b20*/  FFMA R18, R13.reuse, R7, R18 ;  /* 0x000000070d127223 */ /* 0x040fe20000000012 */
[-C--:B------:R-:W-:Y:S01]  /*6b30*/  FFMA R15, R12, R14.reuse, R15 ;  /* 0x0000000e0c0f7223 */ /* 0x080fe2000000000f */
[----:B------:R-:W-:Y:S01]  /*6b40*/  FFMA R13, R13, R14, R16 ;  /* 0x0000000e0d0d7223 */ /* 0x000fe20000000010 */
[----:B------:R-:W-:Y:S01]  /*6b50*/  FMUL R7, R6, R23 ;  /* 0x0000001706077220 */ /* 0x000fe20000400000 */
[C---:B------:R-:W-:Y:S01]  /*6b60*/  FMUL R14, R18.reuse, R19 ;  /* 0x00000013120e7220 */ /* 0x040fe20000400000 */
[----:B------:R-:W-:Y:S01]  /*6b70*/  FMUL R18, R18, R23 ;  /* 0x0000001712127220 */ /* 0x000fe20000400000 */
[----:B------:R-:W-:Y:S01]  /*6b80*/  FMUL R12, R6, R19 ;  /* 0x00000013060c7220 */ /* 0x000fe20000400000 */
[-C--:B------:R-:W-:Y:S01]  /*6b90*/  FFMA R21, R15, R20.reuse, R7 ;  /* 0x000000140f157223 */ /* 0x080fe20000000007 */
[----:B------:R-:W5:Y:S01]  /*6ba0*/  LDS R6, [R2+0x370] ;  /* 0x0003700002067984 */ /* 0x000f620000000800 */
[----:B------:R-:W-:Y:S01]  /*6bb0*/  FFMA R23, R13, R20, R18 ;  /* 0x000000140d177223 */ /* 0x000fe20000000012 */
[----:B------:R-:W-:-:S02]  /*6bc0*/  FFMA R19, R15, R24, R12 ;  /* 0x000000180f137223 */ /* 0x000fc4000000000c */
[----:B------:R-:W5:Y:S01]  /*6bd0*/  LDS R7, [R2+0x38c] ;  /* 0x00038c0002077984 */ /* 0x000f620000000800 */
[----:B------:R-:W-:Y:S01]  /*6be0*/  FFMA R24, R13, R24, R14 ;  /* 0x000000180d187223 */ /* 0x000fe2000000000e */
[-C--:B---3--:R-:W-:Y:S01]  /*6bf0*/  FMUL R16, R21, R22.reuse ;  /* 0x0000001615107220 */ /* 0x088fe20000400000 */
[----:B------:R-:W-:Y:S01]  /*6c00*/  FMUL R17, R23, R22 ;  /* 0x0000001617117220 */ /* 0x000fe20000400000 */
[----:B------:R-:W3:Y:S04]  /*6c10*/  LDS R12, [R2+0x388] ;  /* 0x00038800020c7984 */ /* 0x000ee80000000800 */
[----:B------:R-:W3:Y:S01]  /*6c20*/  LDS R15, [R2+0x384] ;  /* 0x00038400020f7984 */ /* 0x000ee20000000800 */
[-C--:B------:R-:W-:Y:S01]  /*6c30*/  FFMA R13, R19, R8.reuse, R16 ;  /* 0x00000008130d7223 */ /* 0x080fe20000000010 */
[----:B------:R-:W-:-:S02]  /*6c40*/  FFMA R17, R24, R8, R17 ;  /* 0x0000000818117223 */ /* 0x000fc40000000011 */
[----:B------:R-:W3:Y:S01]  /*6c50*/  LDS R14, [R2+0x380] ;  /* 0x00038000020e7984 */ /* 0x000ee20000000800 */
[----:B------:R-:W-:-:S03]  /*6c60*/  FMUL R20, R21, R10 ;  /* 0x0000000a15147220 */ /* 0x000fc60000400000 */
[----:B------:R-:W3:Y:S01]  /*6c70*/  LDS R8, [R2+0x39c] ;  /* 0x00039c0002087984 */ /* 0x000ee20000000800 */
[----:B------:R-:W-:-:S03]  /*6c80*/  FMUL R21, R23, R10 ;  /* 0x0000000a17157220 */ /* 0x000fc60000400000 */
[----:B------:R-:W3:Y:S01]  /*6c90*/  LDS R16, [R2+0x398] ;  /* 0x0003980002107984 */ /* 0x000ee20000000800 */
[----:B0-----:R-:W-:-:S03]  /*6ca0*/  FFMA R23, R19, R9, R20 ;  /* 0x0000000913177223 */ /* 0x001fc60000000014 */
[----:B------:R-:W0:Y:S01]  /*6cb0*/  LDS R18, [R2+0x394] ;  /* 0x0003940002127984 */ /* 0x000e220000000800 */
[----:B------:R-:W-:-:S03]  /*6cc0*/  FFMA R25, R24, R9, R21 ;  /* 0x0000000918197223 */ /* 0x000fc60000000015 */
[----:B------:R-:W0:Y:S04]  /*6cd0*/  LDS R10, [R2+0x390] ;  /* 0x00039000020a7984 */ /* 0x000e280000000800 */
[----:B------:R-:W0:Y:S04]  /*6ce0*/  LDS R9, [R2+0x3ac] ;  /* 0x0003ac0002097984 */ /* 0x000e280000000800 */
[----:B------:R-:W0:Y:S01]  /*6cf0*/  LDS R19, [R2+0x3a8] ;  /* 0x0003a80002137984 */ /* 0x000e220000000800 */
[----:B----4-:R-:W-:-:S03]  /*6d00*/  FMUL R26, R23, R4 ;  /* 0x00000004171a7220 */ /* 0x010fc60000400000 */
[----:B------:R-:W4:Y:S01]  /*6d10*/  LDS R21, [R2+0x3a4] ;  /* 0x0003a40002157984 */ /* 0x000f220000000800 */
[----:B------:R-:W-:Y:S01]  /*6d20*/  FMUL R28, R25, R4 ;  /* 0x00000004191c7220 */ /* 0x000fe20000400000 */
[-C--:B-1----:R-:W-:Y:S01]  /*6d30*/  FMUL R22, R23, R11.reuse ;  /* 0x0000000b17167220 */ /* 0x082fe20000400000 */
[----:B------:R-:W-:Y:S01]  /*6d40*/  FMUL R24, R25, R11 ;  /* 0x0000000b19187220 */ /* 0x000fe20000400000 */
[----:B------:R-:W1:Y:S04]  /*6d50*/  LDS R20, [R2+0x3a0] ;  /* 0x0003a00002147984 */ /* 0x000e680000000800 */
[----:B------:R-:W1:Y:S01]  /*6d60*/  LDS R4, [R2+0x3b8] ;  /* 0x0003b80002047984 */ /* 0x000e620000000800 */
[----:B--2---:R-:W-:-:S03]  /*6d70*/  FFMA R23, R13, R5, R26 ;  /* 0x000000050d177223 */ /* 0x004fc6000000001a */
[----:B------:R-:W2:Y:S01]  /*6d80*/  LDS R11, [R2+0x3bc] ;  /* 0x0003bc00020b7984 */ /* 0x000ea20000000800 */
[----:B------:R-:W-:-:S03]  /*6d90*/  FFMA R26, R17, R5, R28 ;  /* 0x00000005111a7223 */ /* 0x000fc6000000001c */
[----:B------:R-:W2:Y:S04]  /*6da0*/  LDS R25, [R2+0x3b0] ;  /* 0x0003b00002197984 */ /* 0x000ea80000000800 */
[----:B------:R-:W2:Y:S01]  /*6db0*/  LDS R5, [R2+0x3b4] ;  /* 0x0003b40002057984 */ /* 0x000ea20000000800 */
[----:B------:R-:W-:Y:S01]  /*6dc0*/  ISETP.NE.AND P0, PT, R3, RZ, PT ;  /* 0x000000ff0300720c */ /* 0x000fe20003f05270 */
[-C--:B-----5:R-:W-:Y:S01]  /*6dd0*/  FFMA R22, R13, R6.reuse, R22 ;  /* 0x000000060d167223 */ /* 0x0a0fe20000000016 */
[-C--:B------:R-:W-:Y:S01]  /*6de0*/  FMUL R3, R23, R7.reuse ;  /* 0x0000000717037220 */ /* 0x080fe20000400000 */
[----:B------:R-:W-:Y:S01]  /*6df0*/  FFMA R24, R17, R6, R24 ;  /* 0x0000000611187223 */ /* 0x000fe20000000018 */
[----:B------:R-:W-:Y:S01]  /*6e00*/  FMUL R13, R26, R7 ;  /* 0x000000071a0d7220 */ /* 0x000fe20000400000 */
[-C--:B---3--:R-:W-:Y:S01]  /*6e10*/  FMUL R23, R23, R12.reuse ;  /* 0x0000000c17177220 */ /* 0x088fe20000400000 */
[-C--:B------:R-:W-:Y:S01]  /*6e20*/  FFMA R3, R22, R15.reuse, R3 ;  /* 0x0000000f16037223 */ /* 0x080fe20000000003 */
[----:B------:R-:W-:Y:S01]  /*6e30*/  FMUL R7, R26, R12 ;  /* 0x0000000c1a077220 */ /* 0x000fe20000400000 */
[----:B------:R-:W-:Y:S01]  /*6e40*/  FFMA R13, R24, R15, R13 ;  /* 0x0000000f180d7223 */ /* 0x000fe2000000000d */
[----:B------:R-:W-:Y:S01]  /*6e50*/  FFMA R23, R22, R14, R23 ;  /* 0x0000000e16177223 */ /* 0x000fe20000000017 */
[----:B------:R-:W-:Y:S01]  /*6e60*/  FMUL R6, R3, R8 ;  /* 0x0000000803067220 */ /* 0x000fe20000400000 */
[----:B------:R-:W-:Y:S01]  /*6e70*/  FFMA R7, R24, R14, R7 ;  /* 0x0000000e18077223 */ /* 0x000fe20000000007 */
[----:B------:R-:W-:Y:S01]  /*6e80*/  FMUL R8, R13, R8 ;  /* 0x000000080d087220 */ /* 0x000fe20000400000 */
[-C--:B------:R-:W-:Y:S01]  /*6e90*/  FMUL R3, R3, R16.reuse ;  /* 0x0000001003037220 */ /* 0x080fe20000400000 */
[----:B------:R-:W-:Y:S01]  /*6ea0*/  FMUL R13, R13, R16 ;  /* 0x000000100d0d7220 */ /* 0x000fe20000400000 */
[-C--:B0-----:R-:W-:Y:S01]  /*6eb0*/  FFMA R6, R23, R18.reuse, R6 ;  /* 0x0000001217067223 */ /* 0x081fe20000000006 */
[----:B------:R-:W-:Y:S01]  /*6ec0*/  FFMA R8, R7, R18, R8 ;  /* 0x0000001207087223 */ /* 0x000fe20000000008 */
[-C--:B------:R-:W-:Y:S01]  /*6ed0*/  FFMA R3, R23, R10.reuse, R3 ;  /* 0x0000000a17037223 */ /* 0x080fe20000000003 */
[----:B------:R-:W-:Y:S01]  /*6ee0*/  FFMA R13, R7, R10, R13 ;  /* 0x0000000a070d7223 */ /* 0x000fe2000000000d */
[-C--:B------:R-:W-:Y:S01]  /*6ef0*/  FMUL R10, R6, R9.reuse ;  /* 0x00000009060a7220 */ /* 0x080fe20000400000 */
[----:B------:R-:W-:Y:S01]  /*6f00*/  FMUL R12, R8, R9 ;  /* 0x00000009080c7220 */ /* 0x000fe20000400000 */
[----:B------:R-:W-:-:S02]  /*6f10*/  FMUL R7, R6, R19 ;  /* 0x0000001306077220 */ /* 0x000fc40000400000 */
[----:B----4-:R-:W-:Y:S01]  /*6f20*/  FFMA R10, R3, R21, R10 ;  /* 0x00000015030a7223 */ /* 0x010fe2000000000a */
[----:B------:R-:W-:Y:S01]  /*6f30*/  FMUL R8, R8, R19 ;  /* 0x0000001308087220 */ /* 0x000fe20000400000 */
[----:B------:R-:W-:Y:S01]  /*6f40*/  FFMA R12, R13, R21, R12 ;  /* 0x000000150d0c7223 */ /* 0x000fe2000000000c */
[----:B-1----:R-:W-:Y:S01]  /*6f50*/  FFMA R6, R3, R20, R7 ;  /* 0x0000001403067223 */ /* 0x002fe20000000007 */
[----:B------:R-:W-:Y:S01]  /*6f60*/  FMUL R3, R10, R4 ;  /* 0x000000040a037220 */ /* 0x000fe20000400000 */
[----:B------:R-:W-:Y:S01]  /*6f70*/  FFMA R8, R13, R20, R8 ;  /* 0x000000140d087223 */ /* 0x000fe20000000008 */
[----:B------:R-:W-:Y:S01]  /*6f80*/  FMUL R7, R12, R4 ;  /* 0x000000040c077220 */ /* 0x000fe20000400000 */
[-C--:B--2---:R-:W-:Y:S01]  /*6f90*/  FMUL R10, R10, R11.reuse ;  /* 0x0000000b0a0a7220 */ /* 0x084fe20000400000 */
[----:B------:R-:W-:Y:S01]  /*6fa0*/  FMUL R11, R12, R11 ;  /* 0x0000000b0c0b7220 */ /* 0x000fe20000400000 */
[-C--:B------:R-:W-:Y:S01]  /*6fb0*/  FFMA R3, R6, R25.reuse, R3 ;  /* 0x0000001906037223 */ /* 0x080fe20000000003 */
[----:B------:R-:W-:Y:S01]  /*6fc0*/  FFMA R25, R8, R25, R7 ;  /* 0x0000001908197223 */ /* 0x000fe20000000007 */
[-C--:B------:R-:W-:Y:S01]  /*6fd0*/  FFMA R13, R6, R5.reuse, R10 ;  /* 0x00000005060d7223 */ /* 0x080fe2000000000a */
[----:B------:R-:W-:-:S02]  /*6fe0*/  FFMA R15, R8, R5, R11 ;  /* 0x00000005080f7223 */ /* 0x000fc4000000000b */
[----:B------:R0:W-:Y:S04]  /*6ff0*/  STS [R2], R3 ;  /* 0x0000000302007388 */ /* 0x0001e80000000800 */
[----:B------:R0:W-:Y:S04]  /*7000*/  STS [R2+0x4], R13 ;  /* 0x0000040d02007388 */ /* 0x0001e80000000800 */
[----:B------:R0:W-:Y:S04]  /*7010*/  STS [R2+0x8], R25 ;  /* 0x0000081902007388 */ /* 0x0001e80000000800 */
[----:B------:R0:W-:Y:S01]  /*7020*/  STS [R2+0xc], R15 ;  /* 0x00000c0f02007388 */ /* 0x0001e20000000800 */
[----:B------:R-:W-:Y:S06]  /*7030*/  BAR.SYNC.DEFER_BLOCKING 0x0 ;  /* 0x0000000000007b1d */ /* 0x000fec0000010000 */
[----:B------:R-:W-:Y:S05]  /*7040*/  @P0 EXIT ;  /* 0x000000000000094d */ /* 0x000fea0003800000 */
[----:B------:R-:W1:Y:S04]  /*7050*/  LDS.128 R8, [UR4+0x3c0] ;  /* 0x0003c004ff087984 */ /* 0x000e680008000c00 */
[----:B------:R-:W2:Y:S04]  /*7060*/  LDS.128 R4, [UR4+0x780] ;  /* 0x00078004ff047984 */ /* 0x000ea80008000c00 */
[----:B------:R-:W3:Y:S04]  /*7070*/  LDS.128 R20, [UR4+0xb40] ;  /* 0x000b4004ff147984 */ /* 0x000ee80008000c00 */
[----:B------:R-:W4:Y:S01]  /*7080*/  LDS.128 R16, [UR4+0xf00] ;  /* 0x000f0004ff107984 */ /* 0x000f220008000c00 */
[-C--:B-1----:R-:W-:Y:S01]  /*7090*/  FMUL R27, R13, R10.reuse ;  /* 0x0000000a0d1b7220 */ /* 0x082fe20000400000 */
[----:B------:R-:W-:Y:S01]  /*70a0*/  FMUL R10, R15, R10 ;  /* 0x0000000a0f0a7220 */ /* 0x000fe20000400000 */
[-C--:B0-----:R-:W-:Y:S01]  /*70b0*/  FMUL R2, R13, R11.reuse ;  /* 0x0000000b0d027220 */ /* 0x081fe20000400000 */
[----:B------:R-:W-:-:S02]  /*70c0*/  FMUL R24, R15, R11 ;  /* 0x0000000b0f187220 */ /* 0x000fc40000400000 */
[----:B------:R-:W0:Y:S01]  /*70d0*/  LDS.128 R12, [UR4+0x12c0] ;  /* 0x0012c004ff0c7984 */ /* 0x000e220008000c00 */
[-C--:B------:R-:W-:Y:S01]  /*70e0*/  FFMA R11, R3, R9.reuse, R2 ;  /* 0x00000009030b7223 */ /* 0x080fe20000000002 */
[----:B------:R-:W-:Y:S01]  /*70f0*/  FFMA R24, R25, R9, R24 ;  /* 0x0000000919187223 */ /* 0x000fe20000000018 */
[-C--:B------:R-:W-:Y:S01]  /*7100*/  FFMA R2, R3, R8.reuse, R27 ;  /* 0x0000000803027223 */ /* 0x080fe2000000001b */
[----:B------:R-:W-:Y:S01]  /*7110*/  FFMA R25, R25, R8, R10 ;  /* 0x0000000819197223 */ /* 0x000fe2000000000a */
[CC--:B--2---:R-:W-:Y:S01]  /*7120*/  FMUL R3, R11.reuse, R6.reuse ;  /* 0x000000060b037220 */ /* 0x0c4fe20000400000 */
[-C--:B------:R-:W-:Y:S01]  /*7130*/  FMUL R27, R11, R7.reuse ;  /* 0x000000070b1b7220 */ /* 0x080fe20000400000 */
[C---:B------:R-:W-:Y:S01]  /*7140*/  FMUL R6, R24.reuse, R6 ;  /* 0x0000000618067220 */ /* 0x040fe20000400000 */
[----:B------:R-:W1:Y:S01]  /*7150*/  LDS.128 R8, [UR4+0x1680] ;  /* 0x00168004ff087984 */ /* 0x000e620008000c00 */
[----:B------:R-:W-:Y:S01]  /*7160*/  FMUL R24, R24, R7 ;  /* 0x0000000718187220 */ /* 0x000fe20000400000 */
[C---:B------:R-:W-:Y:S01]  /*7170*/  FFMA R7, R2.reuse, R5, R27 ;  /* 0x0000000502077223 */ /* 0x040fe2000000001b */
[----:B------:R-:W-:-:S02]  /*7180*/  FFMA R2, R2, R4, R3 ;  /* 0x0000000402027223 */ /* 0x000fc40000000003 */
[C---:B------:R-:W-:Y:S01]  /*7190*/  FFMA R24, R25.reuse, R5, R24 ;  /* 0x0000000519187223 */ /* 0x040fe20000000018 */
[----:B------:R-:W-:Y:S01]  /*71a0*/  FFMA R25, R25, R4, R6 ;  /* 0x0000000419197223 */ /* 0x000fe20000000006 */
[CC--:B---3--:R-:W-:Y:S01]  /*71b0*/  FMUL R3, R7.reuse, R22.reuse ;  /* 0x0000001607037220 */ /* 0x0c8fe20000400000 */
[-C--:B------:R-:W-:Y:S01]  /*71c0*/  FMUL R27, R7, R23.reuse ;  /* 0x00000017071b7220 */ /* 0x080fe20000400000 */
[C---:B------:R-:W-:Y:S01]  /*71d0*/  FMUL R22, R24.reuse, R22 ;  /* 0x0000001618167220 */ /* 0x040fe20000400000 */
[----:B------:R-:W2:Y:S01]  /*71e0*/  LDS.128 R4, [UR4+0x1a40] ;  /* 0x001a4004ff047984 */ /* 0x000ea20008000c00 */
[----:B------:R-:W-:Y:S01]  /*71f0*/  FMUL R24, R24, R23 ;  /* 0x0000001718187220 */ /* 0x000fe20000400000 */
[CC--:B------:R-:W-:Y:S01]  /*7200*/  FFMA R23, R2.reuse, R21.reuse, R27 ;  /* 0x0000001502177223 */ /* 0x0c0fe2000000001b */
[-C--:B------:R-:W-:Y:S02]  /*7210*/  FFMA R2, R2, R20.reuse, R3 ;  /* 0x0000001402027223 */ /* 0x080fe40000000003 */
[C---:B------:R-:W-:Y:S01]  /*7220*/  FFMA R24, R25.reuse, R21, R24 ;  /* 0x0000001519187223 */ /* 0x040fe20000000018 */
[----:B------:R-:W-:Y:S01]  /*7230*/  FFMA R25, R25, R20, R22 ;  /* 0x0000001419197223 */ /* 0x000fe20000000016 */
[CC--:B----4-:R-:W-:Y:S01]  /*7240*/  FMUL R3, R23.reuse, R18.reuse ;  /* 0x0000001217037220 */ /* 0x0d0fe20000400000 */
[-C--:B------:R-:W-:Y:S01]  /*7250*/  FMUL R27, R23, R19.reuse ;  /* 0x00000013171b7220 */ /* 0x080fe20000400000 */
[C---:B------:R-:W-:Y:S01]  /*7260*/  FMUL R18, R24.reuse, R18 ;  /* 0x0000001218127220 */ /* 0x040fe20000400000 */
[----:B------:R-:W3:Y:S01]  /*7270*/  LDS.128 R20, [UR4+0x1e00] ;  /* 0x001e0004ff147984 */ /* 0x000ee20008000c00 */
[----:B------:R-:W-:Y:S01]  /*7280*/  FMUL R24, R24, R19 ;  /* 0x0000001318187220 */ /* 0x000fe20000400000 */
[C---:B------:R-:W-:Y:S01]  /*7290*/  FFMA R19, R2.reuse, R17, R27 ;  /* 0x0000001102137223 */ /* 0x040fe2000000001b */
[----:B------:R-:W-:-:S02]  /*72a0*/  FFMA R2, R2, R16, R3 ;  /* 0x0000001002027223 */ /* 0x000fc40000000003 */
[C---:B------:R-:W-:Y:S01]  /*72b0*/  FFMA R24, R25.reuse, R17, R24 ;  /* 0x0000001119187223 */ /* 0x040fe20000000018 */
[----:B------:R-:W-:Y:S01]  /*72c0*/  FFMA R25, R25, R16, R18 ;  /* 0x0000001019197223 */ /* 0x000fe20000000012 */
[CC--:B0-----:R-:W-:Y:S01]  /*72d0*/  FMUL R3, R19.reuse, R14.reuse ;  /* 0x0000000e13037220 */ /* 0x0c1fe20000400000 */
[-C--:B------:R-:W-:Y:S01]  /*72e0*/  FMUL R27, R19, R15.reuse ;  /* 0x0000000f131b7220 */ /* 0x080fe20000400000 */
[C---:B------:R-:W-:Y:S01]  /*72f0*/  FMUL R14, R24.reuse, R14 ;  /* 0x0000000e180e7220 */ /* 0x040fe20000400000 */
[----:B------:R-:W0:Y:S01]  /*7300*/  LDS.128 R16, [UR4+0x21c0] ;  /* 0x0021c004ff107984 */ /* 0x000e220008000c00 */
[----:B------:R-:W-:Y:S01]  /*7310*/  FMUL R24, R24, R15 ;  /* 0x0000000f18187220 */ /* 0x000fe20000400000 */
[CC--:B------:R-:W-:Y:S01]  /*7320*/  FFMA R15, R2.reuse, R13.reuse, R27 ;  /* 0x0000000d020f7223 */ /* 0x0c0fe2000000001b */
[-C--:B------:R-:W-:Y:S02]  /*7330*/  FFMA R2, R2, R12.reuse, R3 ;  /* 0x0000000c02027223 */ /* 0x080fe40000000003 */
[C---:B------:R-:W-:Y:S01]  /*7340*/  FFMA R24, R25.reuse, R13, R24 ;  /* 0x0000000d19187223 */ /* 0x040fe20000000018 */
[----:B------:R-:W-:Y:S01]  /*7350*/  FFMA R25, R25, R12, R14 ;  /* 0x0000000c19197223 */ /* 0x000fe2000000000e */
[CC--:B-1----:R-:W-:Y:S01]  /*7360*/  FMUL R3, R15.reuse, R10.reuse ;  /* 0x0000000a0f037220 */ /* 0x0c2fe20000400000 */
        /* <DEDUP_REMOVED lines=8> */
[CC--:B--2---:R-:W-:Y:S01]  /*73f0*/  FMUL R27, R11.reuse, R6.reuse ;  /* 0x000000060b1b7220 */ /* 0x0c4fe20000400000 */
        /* <DEDUP_REMOVED lines=8> */
[CC--:B---3--:R-:W-:Y:S01]  /*7480*/  FMUL R27, R3.reuse, R23.reuse ;  /* 0x00000017031b7220 */ /* 0x0c8fe20000400000 */
[----:B------:R-:W3:Y:S01]  /*7490*/  LDS.128 R4, [UR4+0x2d00] ;  /* 0x002d0004ff047984 */ /* 0x000ee20008000c00 */
[C---:B------:R-:W-:Y:S01]  /*74a0*/  FMUL R26, R24.reuse, R23 ;  /* 0x00000017181a7220 */ /* 0x040fe20000400000 */
[-C--:B------:R-:W-:Y:S01]  /*74b0*/  FMUL R23, R3, R22.reuse ;  /* 0x0000001603177220 */ /* 0x080fe20000400000 */
[----:B------:R-:W-:Y:S01]  /*74c0*/  FMUL R22, R24, R22 ;  /* 0x0000001618167220 */ /* 0x000fe20000400000 */
[CC--:B------:R-:W-:Y:S01]  /*74d0*/  FFMA R3, R2.reuse, R21.reuse, R27 ;  /* 0x0000001502037223 */ /* 0x0c0fe2000000001b */
[C---:B------:R-:W-:Y:S01]  /*74e0*/  FFMA R24, R25.reuse, R21, R26 ;  /* 0x0000001519187223 */ /* 0x040fe2000000001a */
[-C--:B------:R-:W-:Y:S01]  /*74f0*/  FFMA R2, R2, R20.reuse, R23 ;  /* 0x0000001402027223 */ /* 0x080fe20000000017 */
[----:B------:R-:W-:-:S02]  /*7500*/  FFMA R25, R25, R20, R22 ;  /* 0x0000001419197223 */ /* 0x000fc40000000016 */
[----:B------:R-:W4:Y:S01]  /*7510*/  LDS.128 R20, [UR4+0x30c0] ;  /* 0x0030c004ff147984 */ /* 0x000f220008000c00 */
[CC--:B0-----:R-:W-:Y:S01]  /*7520*/  FMUL R27, R3.reuse, R19.reuse ;  /* 0x00000013031b7220 */ /* 0x0c1fe20000400000 */
[C---:B------:R-:W-:Y:S01]  /*7530*/  FMUL R26, R24.reuse, R19 ;  /* 0x00000013181a7220 */ /* 0x040fe20000400000 */
[-C--:B------:R-:W-:Y:S01]  /*7540*/  FMUL R19, R3, R18.reuse ;  /* 0x0000001203137220 */ /* 0x080fe20000400000 */
[----:B------:R-:W-:Y:S01]  /*7550*/  FMUL R18, R24, R18 ;  /* 0x0000001218127220 */ /* 0x000fe20000400000 */
[CC--:B------:R-:W-:Y:S01]  /*7560*/  FFMA R3, R2.reuse, R17.reuse, R27 ;  /* 0x0000001102037223 */ /* 0x0c0fe2000000001b */
[C---:B------:R-:W-:Y:S01]  /*7570*/  FFMA R26, R25.reuse, R17, R26 ;  /* 0x00000011191a7223 */ /* 0x040fe2000000001a */
[-C--:B------:R-:W-:Y:S01]  /*7580*/  FFMA R2, R2, R16.reuse, R19 ;  /* 0x0000001002027223 */ /* 0x080fe20000000013 */
[----:B------:R-:W-:Y:S02]  /*7590*/  FFMA R25, R25, R16, R18 ;  /* 0x0000001019197223 */ /* 0x000fe40000000012 */
[----:B------:R-:W0:Y:S01]  /*75a0*/  LDS.128 R16, [UR4+0x3480] ;  /* 0x00348004ff107984 */ /* 0x000e220008000c00 */
[CC--:B-1----:R-:W-:Y:S01]  /*75b0*/  FMUL R27, R3.reuse, R14.reuse ;  /* 0x0000000e031b7220 */ /* 0x0c2fe20000400000 */
[-C--:B------:R-:W-:Y:S01]  /*75c0*/  FMUL R3, R3, R15.reuse ;  /* 0x0000000f03037220 */ /* 0x080fe20000400000 */
[C---:B------:R-:W-:Y:S01]  /*75d0*/  FMUL R14, R26.reuse, R14 ;  /* 0x0000000e1a0e7220 */ /* 0x040fe20000400000 */
        /* <DEDUP_REMOVED lines=8> */
[----:B------:R-:W1:Y:S01]  /*7660*/  LDS.128 R12, [UR4+0x3840] ;  /* 0x00384004ff0c7984 */ /* 0x000e620008000c00 */
[----:B------:R-:W-:Y:S01]  /*7670*/  FMUL R26, R26, R11 ;  /* 0x0000000b1a1a7220 */ /* 0x000fe20000400000 */
[CC--:B------:R-:W-:Y:S01]  /*7680*/  FFMA R11, R27.reuse, R9.reuse, R2 ;  /* 0x000000091b0b7223 */ /* 0x0c0fe20000000002 */
[-C--:B------:R-:W-:Y:S01]  /*7690*/  FFMA R29, R27, R8.reuse, R29 ;  /* 0x000000081b1d7223 */ /* 0x080fe2000000001d */
[C---:B------:R-:W-:Y:S01]  /*76a0*/  FFMA R2, R25.reuse, R8, R10 ;  /* 0x0000000819027223 */ /* 0x040fe2000000000a */
[----:B------:R-:W-:Y:S01]  /*76b0*/  FFMA R26, R25, R9, R26 ;  /* 0x00000009191a7223 */ /* 0x000fe2000000001a */
[C---:B---3--:R-:W-:Y:S01]  /*76c0*/  FMUL R24, R11.reuse, R7 ;  /* 0x000000070b187220 */ /* 0x048fe20000400000 */
[----:B------:R-:W-:-:S02]  /*76d0*/  FMUL R3, R11, R6 ;  /* 0x000000060b037220 */ /* 0x000fc40000400000 */
[----:B------:R-:W2:Y:S01]  /*76e0*/  LDS.128 R8, [UR4+0x3c00] ;  /* 0x003c0004ff087984 */ /* 0x000ea20008000c00 */
[C---:B------:R-:W-:Y:S01]  /*76f0*/  FMUL R25, R26.reuse, R6 ;  /* 0x000000061a197220 */ /* 0x040fe20000400000 */
[----:B------:R-:W-:Y:S01]  /*7700*/  FMUL R7, R26, R7 ;  /* 0x000000071a077220 */ /* 0x000fe20000400000 */
[CC--:B------:R-:W-:Y:S01]  /*7710*/  FFMA R6, R29.reuse, R5.reuse, R24 ;  /* 0x000000051d067223 */ /* 0x0c0fe20000000018 */
[-C--:B------:R-:W-:Y:S01]  /*7720*/  FFMA R3, R29, R4.reuse, R3 ;  /* 0x000000041d037223 */ /* 0x080fe20000000003 */
[C---:B------:R-:W-:Y:S01]  /*7730*/  FFMA R24, R2.reuse, R4, R25 ;  /* 0x0000000402187223 */ /* 0x040fe20000000019 */
[----:B------:R-:W-:Y:S01]  /*7740*/  FFMA R2, R2, R5, R7 ;  /* 0x0000000502027223 */ /* 0x000fe20000000007 */
[CC--:B----4-:R-:W-:Y:S01]  /*7750*/  FMUL R26, R6.reuse, R22.reuse ;  /* 0x00000016061a7220 */ /* 0x0d0fe20000400000 */
[-C--:B------:R-:W-:Y:S02]  /*7760*/  FMUL R28, R6, R23.reuse ;  /* 0x00000017061c7220 */ /* 0x080fe40000400000 */
[----:B------:R-:W3:Y:S01]  /*7770*/  LDS.128 R4, [UR4+0x3fc0] ;  /* 0x003fc004ff047984 */ /* 0x000ee20008000c00 */
[C---:B------:R-:W-:Y:S01]  /*7780*/  FMUL R27, R2.reuse, R22 ;  /* 0x00000016021b7220 */ /* 0x040fe20000400000 */
[----:B------:R-:W-:Y:S01]  /*7790*/  FMUL R23, R2, R23 ;  /* 0x0000001702177220 */ /* 0x000fe20000400000 */
[CC--:B------:R-:W-:Y:S01]  /*77a0*/  FFMA R25, R3.reuse, R20.reuse, R26 ;  /* 0x0000001403197223 */ /* 0x0c0fe2000000001a */
[-C--:B------:R-:W-:Y:S01]  /*77b0*/  FFMA R2, R3, R21.reuse, R28 ;  /* 0x0000001503027223 */ /* 0x080fe2000000001c */
[C---:B------:R-:W-:Y:S01]  /*77c0*/  FFMA R3, R24.reuse, R20, R27 ;  /* 0x0000001418037223 */ /* 0x040fe2000000001b */
[----:B------:R-:W-:-:S02]  /*77d0*/  FFMA R24, R24, R21, R23 ;  /* 0x0000001518187223 */ /* 0x000fc40000000017 */
[----:B------:R-:W4:Y:S01]  /*77e0*/  LDS.128 R20, [UR4+0x4380] ;  /* 0x00438004ff147984 */ /* 0x000f220008000c00 */
[-C--:B0-----:R-:W-:Y:S01]  /*77f0*/  FMUL R26, R2, R18.reuse ;  /* 0x00000012021a7220 */ /* 0x081fe20000400000 */
[----:B------:R-:W-:Y:S01]  /*7800*/  FMUL R18, R24, R18 ;  /* 0x0000001218127220 */ /* 0x000fe20000400000 */
[-C--:B------:R-:W-:Y:S01]  /*7810*/  FMUL R28, R2, R19.reuse ;  /* 0x00000013021c7220 */ /* 0x080fe20000400000 */
[----:B------:R-:W-:Y:S01]  /*7820*/  FMUL R30, R24, R19 ;  /* 0x00000013181e7220 */ /* 0x000fe20000400000 */
[-C--:B------:R-:W-:Y:S01]  /*7830*/  FFMA R2, R25, R16.reuse, R26 ;  /* 0x0000001019027223 */ /* 0x080fe2000000001a */
[----:B------:R-:W-:Y:S01]  /*7840*/  FFMA R24, R3, R16, R18 ;  /* 0x0000001003187223 */ /* 0x000fe20000000012 */
[-C--:B------:R-:W-:Y:S01]  /*7850*/  FFMA R25, R25, R17.reuse, R28 ;  /* 0x0000001119197223 */ /* 0x080fe2000000001c */
[----:B------:R-:W-:Y:S02]  /*7860*/  FFMA R30, R3, R17, R30 ;  /* 0x00000011031e7223 */ /* 0x000fe4000000001e */
[----:B------:R-:W0:Y:S01]  /*7870*/  LDS.128 R16, [UR4+0x4740] ;  /* 0x00474004ff107984 */ /* 0x000e220008000c00 */
[CC--:B-1----:R-:W-:Y:S01]  /*7880*/  FMUL R3, R25.reuse, R15.reuse ;  /* 0x0000000f19037220 */ /* 0x0c2fe20000400000 */
[C---:B------:R-:W-:Y:S01]  /*7890*/  FMUL R29, R30.reuse, R15 ;  /* 0x0000000f1e1d7220 */ /* 0x040fe20000400000 */
[-C--:B------:R-:W-:Y:S01]  /*78a0*/  FMUL R15, R25, R14.reuse ;  /* 0x0000000e190f7220 */ /* 0x080fe20000400000 */
[----:B------:R-:W-:Y:S01]  /*78b0*/  FMUL R27, R30, R14 ;  /* 0x0000000e1e1b7220 */ /* 0x000fe20000400000 */
[-C--:B------:R-:W-:Y:S01]  /*78c0*/  FFMA R3, R2, R13.reuse, R3 ;  /* 0x0000000d02037223 */ /* 0x080fe20000000003 */
[----:B------:R-:W-:Y:S01]  /*78d0*/  FFMA R25, R24, R13, R29 ;  /* 0x0000000d18197223 */ /* 0x000fe2000000001d */
[-C--:B------:R-:W-:Y:S01]  /*78e0*/  FFMA R2, R2, R12.reuse, R15 ;  /* 0x0000000c02027223 */ /* 0x080fe2000000000f */
[----:B------:R-:W-:Y:S01]  /*78f0*/  FFMA R24, R24, R12, R27 ;  /* 0x0000000c18187223 */ /* 0x000fe2000000001b */
[-C--:B--2---:R-:W-:Y:S01]  /*7900*/  FMUL R27, R3, R11.reuse ;  /* 0x0000000b031b7220 */ /* 0x084fe20000400000 */
[----:B------:R-:W-:Y:S01]  /*7910*/  FMUL R29, R25, R11 ;  /* 0x0000000b191d7220 */ /* 0x000fe20000400000 */
[-C--:B------:R-:W-:Y:S01]  /*7920*/  FMUL R11, R3, R10.reuse ;  /* 0x0000000a030b7220 */ /* 0x080fe20000400000 */
[----:B------:R-:W-:Y:S01]  /*7930*/  FMUL R25, R25, R10 ;  /* 0x0000000a19197220 */ /* 0x000fe20000400000 */
[----:B------:R-:W1:Y:S01]  /*7940*/  LDS.128 R12, [UR4+0x4b00] ;  /* 0x004b0004ff0c7984 */ /* 0x000e620008000c00 */
[-C--:B------:R-:W-:Y:S01]  /*7950*/  FFMA R3, R2, R9.reuse, R27 ;  /* 0x0000000902037223 */ /* 0x080fe2000000001b */
[C---:B------:R-:W-:Y:S01]  /*7960*/  FFMA R29, R24.reuse, R9, R29 ;  /* 0x00000009181d7223 */ /* 0x040fe2000000001d */
[-C--:B------:R-:W-:Y:S01]  /*7970*/  FFMA R24, R24, R8.reuse, R25 ;  /* 0x0000000818187223 */ /* 0x080fe20000000019 */
[----:B------:R-:W-:Y:S01]  /*7980*/  FFMA R2, R2, R8, R11 ;  /* 0x0000000802027223 */ /* 0x000fe2000000000b */
[-C--:B---3--:R-:W-:Y:S01]  /*7990*/  FMUL R25, R3, R7.reuse ;  /* 0x0000000703197220 */ /* 0x088fe20000400000 */
[----:B------:R-:W-:Y:S01]  /*79a0*/  FMUL R27, R29, R7 ;  /* 0x000000071d1b7220 */ /* 0x000fe20000400000 */
[-C--:B------:R-:W-:Y:S01]  /*79b0*/  FMUL R7, R3, R6.reuse ;  /* 0x0000000603077220 */ /* 0x080fe20000400000 */
[----:B------:R-:W-:Y:S01]  /*79c0*/  FMUL R29, R29, R6 ;  /* 0x000000061d1d7220 */ /* 0x000fe20000400000 */
[-C--:B------:R-:W-:Y:S01]  /*79d0*/  FFMA R3, R2, R5.reuse, R25 ;  /* 0x0000000502037223 */ /* 0x080fe20000000019 */
[----:B------:R-:W-:Y:S01]  /*79e0*/  FFMA R27, R24, R5, R27 ;  /* 0x00000005181b7223 */ /* 0x000fe2000000001b */
[----:B------:R-:W2:Y:S01]  /*79f0*/  LDS.128 R8, [UR4+0x4ec0] ;  /* 0x004ec004ff087984 */ /* 0x000ea20008000c00 */
[-C--:B------:R-:W-:Y:S01]  /*7a00*/  FFMA R2, R2, R4.reuse, R7 ;  /* 0x0000000402027223 */ /* 0x080fe20000000007 */
[-C--:B----4-:R-:W-:Y:S01]  /*7a10*/  FMUL R5, R3, R23.reuse ;  /* 0x0000001703057220 */ /* 0x090fe20000400000 */
[----:B------:R-:W-:Y:S01]  /*7a20*/  FMUL R7, R27, R23 ;  /* 0x000000171b077220 */ /* 0x000fe20000400000 */
[----:B------:R-:W-:Y:S01]  /*7a30*/  FFMA R24, R24, R4, R29 ;  /* 0x0000000418187223 */ /* 0x000fe2000000001d */
[-C--:B------:R-:W-:Y:S01]  /*7a40*/  FMUL R23, R3, R22.reuse ;  /* 0x0000001603177220 */ /* 0x080fe20000400000 */
[-C--:B------:R-:W-:Y:S01]  /*7a50*/  FFMA R3, R2, R21.reuse, R5 ;  /* 0x0000001502037223 */ /* 0x080fe20000000005 */
[----:B------:R-:W-:Y:S01]  /*7a60*/  FMUL R27, R27, R22 ;  /* 0x000000161b1b7220 */ /* 0x000fe20000400000 */
[----:B------:R-:W-:Y:S01]  /*7a70*/  FFMA R21, R24, R21, R7 ;  /* 0x0000001518157223 */ /* 0x000fe20000000007 */
[-C--:B------:R-:W-:Y:S01]  /*7a80*/  FFMA R2, R2, R20.reuse, R23 ;  /* 0x0000001402027223 */ /* 0x080fe20000000017 */
[----:B------:R-:W3:Y:S01]  /*7a90*/  LDS.128 R4, [UR4+0x5280] ;  /* 0x00528004ff047984 */ /* 0x000ee20008000c00 */
[----:B------:R-:W-:Y:S01]  /*7aa0*/  FFMA R24, R24, R20, R27 ;  /* 0x0000001418187223 */ /* 0x000fe2000000001b */
[CC--:B0-----:R-:W-:Y:S01]  /*7ab0*/  FMUL R27, R3.reuse, R18.reuse ;  /* 0x00000012031b7220 */ /* 0x0c1fe20000400000 */
[-C--:B------:R-:W-:Y:S01]  /*7ac0*/  FMUL R3, R3, R19.reuse ;  /* 0x0000001303037220 */ /* 0x080fe20000400000 */
[C---:B------:R-:W-:Y:S01]  /*7ad0*/  FMUL R25, R21.reuse, R18 ;  /* 0x0000001215197220 */ /* 0x040fe20000400000 */
[----:B------:R-:W-:Y:S01]  /*7ae0*/  FMUL R19, R21, R19 ;  /* 0x0000001315137220 */ /* 0x000fe20000400000 */
[CC--:B------:R-:W-:Y:S01]  /*7af0*/  FFMA R27, R2.reuse, R16.reuse, R27 ;  /* 0x00000010021b7223 */ /* 0x0c0fe2000000001b */
[----:B------:R-:W0:Y:S01]  /*7b00*/  LDS.128 R20, [UR4+0x5640] ;  /* 0x00564004ff147984 */ /* 0x000e220008000c00 */
[-C--:B------:R-:W-:Y:S01]  /*7b10*/  FFMA R3, R2, R17.reuse, R3 ;  /* 0x0000001102037223 */ /* 0x080fe20000000003 */
[C---:B------:R-:W-:Y:S01]  /*7b20*/  FFMA R25, R24.reuse, R16, R25 ;  /* 0x0000001018197223 */ /* 0x040fe20000000019 */
[----:B------:R-:W-:-:S02]  /*7b30*/  FFMA R24, R24, R17, R19 ;  /* 0x0000001118187223 */ /* 0x000fc40000000013 */
[----:B------:R-:W4:Y:S01]  /*7b40*/  LDS.128 R16, [UR4+0x5a00] ;  /* 0x005a0004ff107984 */ /* 0x000f220008000c00 */
[CC--:B-1----:R-:W-:Y:S01]  /*7b50*/  FMUL R2, R3.reuse, R14.reuse ;  /* 0x0000000e03027220 */ /* 0x0c2fe20000400000 */
[-C--:B------:R-:W-:Y:S01]  /*7b60*/  FMUL R26, R3, R15.reuse ;  /* 0x0000000f031a7220 */ /* 0x080fe20000400000 */
[C---:B------:R-:W-:Y:S01]  /*7b70*/  FMUL R14, R24.reuse, R14 ;  /* 0x0000000e180e7220 */ /* 0x040fe20000400000 */
[----:B------:R-:W-:Y:S01]  /*7b80*/  FMUL R24, R24, R15 ;  /* 0x0000000f18187220 */ /* 0x000fe20000400000 */
[CC--:B------:R-:W-:Y:S01]  /*7b90*/  FFMA R2, R27.reuse, R12.reuse, R2 ;  /* 0x0000000c1b027223 */ /* 0x0c0fe20000000002 */
[-C--:B------:R-:W-:Y:S01]  /*7ba0*/  FFMA R27, R27, R13.reuse, R26 ;  /* 0x0000000d1b1b7223 */ /* 0x080fe2000000001a */
[C---:B------:R-:W-:Y:S01]  /*7bb0*/  FFMA R3, R25.reuse, R12, R14 ;  /* 0x0000000c19037223 */ /* 0x040fe2000000000e */
[----:B------:R-:W-:Y:S02]  /*7bc0*/  FFMA R24, R25, R13, R24 ;  /* 0x0000000d19187223 */ /* 0x000fe40000000018 */
[----:B------:R-:W1:Y:S01]  /*7bd0*/  LDS.128 R12, [UR4+0x5dc0] ;  /* 0x005dc004ff0c7984 */ /* 0x000e620008000c00 */
[CC--:B--2---:R-:W-:Y:S01]  /*7be0*/  FMUL R25, R27.reuse, R10.reuse ;  /* 0x0000000a1b197220 */ /* 0x0c4fe20000400000 */
[-C--:B------:R-:W-:Y:S01]  /*7bf0*/  FMUL R26, R27, R11.reuse ;  /* 0x0000000b1b1a7220 */ /* 0x080fe20000400000 */
[C---:B------:R-:W-:Y:S01]  /*7c00*/  FMUL R28, R24.reuse, R11 ;  /* 0x0000000b181c7220 */ /* 0x040fe20000400000 */
[----:B------:R-:W-:Y:S01]  /*7c10*/  FMUL R10, R24, R10 ;  /* 0x0000000a180a7220 */ /* 0x000fe20000400000 */
[CC--:B------:R-:W-:Y:S01]  /*7c20*/  FFMA R24, R2.reuse, R8.reuse, R25 ;  /* 0x0000000802187223 */ /* 0x0c0fe20000000019 */
[-C--:B------:R-:W-:Y:S01]  /*7c30*/  FFMA R2, R2, R9.reuse, R26 ;  /* 0x0000000902027223 */ /* 0x080fe2000000001a */
[C---:B------:R-:W-:Y:S01]  /*7c40*/  FFMA R28, R3.reuse, R9, R28 ;  /* 0x00000009031c7223 */ /* 0x040fe2000000001c */
[----:B------:R-:W-:-:S02]  /*7c50*/  FFMA R25, R3, R8, R10 ;  /* 0x0000000803197223 */ /* 0x000fc4000000000a */
[----:B------:R-:W2:Y:S01]  /*7c60*/  LDS.128 R8, [UR4+0x6180] ;  /* 0x00618004ff087984 */ /* 0x000ea20008000c00 */
[-C--:B---3--:R-:W-:Y:S01]  /*7c70*/  FMUL R27, R2, R7.reuse ;  /* 0x00000007021b7220 */ /* 0x088fe20000400000 */
[----:B------:R-:W-:Y:S01]  /*7c80*/  FMUL R26, R28, R7 ;  /* 0x000000071c1a7220 */ /* 0x000fe20000400000 */
[-C--:B------:R-:W-:Y:S01]  /*7c90*/  FMUL R3, R2, R6.reuse ;  /* 0x0000000602037220 */ /* 0x080fe20000400000 */
[----:B------:R-:W-:Y:S01]  /*7ca0*/  FMUL R6, R28, R6 ;  /* 0x000000061c067220 */ /* 0x000fe20000400000 */
[CC--:B------:R-:W-:Y:S01]  /*7cb0*/  FFMA R2, R24.reuse, R5.reuse, R27 ;  /* 0x0000000518027223 */ /* 0x0c0fe2000000001b */
[C---:B------:R-:W-:Y:S01]  /*7cc0*/  FFMA R26, R25.reuse, R5, R26 ;  /* 0x00000005191a7223 */ /* 0x040fe2000000001a */
[-C--:B------:R-:W-:Y:S01]  /*7cd0*/  FFMA R24, R24, R4.reuse, R3 ;  /* 0x0000000418187223 */ /* 0x080fe20000000003 */
[----:B------:R-:W-:Y:S01]  /*7ce0*/  FFMA R25, R25, R4, R6 ;  /* 0x0000000419197223 */ /* 0x000fe20000000006 */
[-C--:B0-----:R-:W-:Y:S01]  /*7cf0*/  FMUL R5, R2, R23.reuse ;  /* 0x0000001702057220 */ /* 0x081fe20000400000 */
[----:B------:R-:W-:Y:S01]  /*7d00*/  FMUL R4, R26, R23 ;  /* 0x000000171a047220 */ /* 0x000fe20000400000 */
[-C--:B------:R-:W-:Y:S01]  /*7d10*/  FMUL R3, R2, R22.reuse ;  /* 0x0000001602037220 */ /* 0x080fe20000400000 */
[----:B------:R-:W-:Y:S01]  /*7d20*/  FMUL R22, R26, R22 ;  /* 0x000000161a167220 */ /* 0x000fe20000400000 */
[CC--:B------:R-:W-:Y:S01]  /*7d30*/  FFMA R2, R24.reuse, R21.reuse, R5 ;  /* 0x0000001518027223 */ /* 0x0c0fe20000000005 */
[C---:B------:R-:W-:Y:S01]  /*7d40*/  FFMA R21, R25.reuse, R21, R4 ;  /* 0x0000001519157223 */ /* 0x040fe20000000004 */
[----:B------:R-:W-:Y:S01]  /*7d50*/  FFMA R24, R24, R20, R3 ;  /* 0x0000001418187223 */ /* 0x000fe20000000003 */
[----:B------:R-:W0:Y:S01]  /*7d60*/  LDS.128 R4, [UR4+0x6540] ;  /* 0x00654004ff047984 */ /* 0x000e220008000c00 */
[C---:B----4-:R-:W-:Y:S01]  /*7d70*/  FMUL R3, R2.reuse, R18 ;  /* 0x0000001202037220 */ /* 0x050fe20000400000 */
[----:B------:R-:W-:Y:S01]  /*7d80*/  FFMA R25, R25, R20, R22 ;  /* 0x0000001419197223 */ /* 0x000fe20000000016 */
[CC--:B------:R-:W-:Y:S01]  /*7d90*/  FMUL R26, R21.reuse, R19.reuse ;  /* 0x00000013151a7220 */ /* 0x0c0fe20000400000 */
[----:B------:R-:W-:Y:S01]  /*7da0*/  FMUL R18, R21, R18 ;  /* 0x0000001215127220 */ /* 0x000fe20000400000 */
[----:B------:R-:W-:Y:S01]  /*7db0*/  FMUL R27, R2, R19 ;  /* 0x00000013021b7220 */ /* 0x000fe20000400000 */
[----:B------:R-:W3:Y:S01]  /*7dc0*/  LDS.128 R20, [UR4+0x6900] ;  /* 0x00690004ff147984 */ /* 0x000ee20008000c00 */
[CC--:B------:R-:W-:Y:S01]  /*7dd0*/  FFMA R26, R25.reuse, R17.reuse, R26 ;  /* 0x00000011191a7223 */ /* 0x0c0fe2000000001a */
[-C--:B------:R-:W-:Y:S01]  /*7de0*/  FFMA R25, R25, R16.reuse, R18 ;  /* 0x0000001019197223 */ /* 0x080fe20000000012 */
[C---:B------:R-:W-:Y:S01]  /*7df0*/  FFMA R2, R24.reuse, R17, R27 ;  /* 0x0000001118027223 */ /* 0x040fe2000000001b */
[----:B------:R-:W-:-:S02]  /*7e00*/  FFMA R24, R24, R16, R3 ;  /* 0x0000001018187223 */ /* 0x000fc40000000003 */
[----:B------:R-:W4:Y:S01]  /*7e10*/  LDS.128 R16, [UR4+0x6cc0] ;  /* 0x006cc004ff107984 */ /* 0x000f220008000c00 */
[-C--:B-1----:R-:W-:Y:S01]  /*7e20*/  FMUL R3, R2, R14.reuse ;  /* 0x0000000e02037220 */ /* 0x082fe20000400000 */
[----:B------:R-:W-:Y:S01]  /*7e30*/  FMUL R14, R26, R14 ;  /* 0x0000000e1a0e7220 */ /* 0x000fe20000400000 */
[-C--:B------:R-:W-:Y:S01]  /*7e40*/  FMUL R27, R2, R15.reuse ;  /* 0x0000000f021b7220 */ /* 0x080fe20000400000 */
[----:B------:R-:W-:Y:S01]  /*7e50*/  FMUL R26, R26, R15 ;  /* 0x0000000f1a1a7220 */ /* 0x000fe20000400000 */
[CC--:B------:R-:W-:Y:S01]  /*7e60*/  FFMA R3, R24.reuse, R12.reuse, R3 ;  /* 0x0000000c18037223 */ /* 0x0c0fe20000000003 */
[C---:B------:R-:W-:Y:S01]  /*7e70*/  FFMA R2, R25.reuse, R12, R14 ;  /* 0x0000000c19027223 */ /* 0x040fe2000000000e */
[-C--:B------:R-:W-:Y:S01]  /*7e80*/  FFMA R27, R24, R13.reuse, R27 ;  /* 0x0000000d181b7223 */ /* 0x080fe2000000001b */
[----:B------:R-:W-:Y:S02]  /*7e90*/  FFMA R26, R25, R13, R26 ;  /* 0x0000000d191a7223 */ /* 0x000fe4000000001a */
[----:B------:R-:W1:Y:S01]  /*7ea0*/  LDS.128 R12, [UR4+0x7080] ;  /* 0x00708004ff0c7984 */ /* 0x000e620008000c00 */
[CC--:B--2---:R-:W-:Y:S01]  /*7eb0*/  FMUL R28, R27.reuse, R11.reuse ;  /* 0x0000000b1b1c7220 */ /* 0x0c4fe20000400000 */
[-C--:B------:R-:W-:Y:S01]  /*7ec0*/  FMUL R24, R27, R10.reuse ;  /* 0x0000000a1b187220 */ /* 0x080fe20000400000 */
[C---:B------:R-:W-:Y:S01]  /*7ed0*/  FMUL R25, R26.reuse, R10 ;  /* 0x0000000a1a197220 */ /* 0x040fe20000400000 */
[----:B------:R-:W-:-:S02]  /*7ee0*/  FMUL R11, R26, R11 ;  /* 0x0000000b1a0b7220 */ /* 0x000fc40000400000 */
[CC--:B------:R-:W-:Y:S01]  /*7ef0*/  FFMA R24, R3.reuse, R8.reuse, R24 ;  /* 0x0000000803187223 */ /* 0x0c0fe20000000018 */
[C---:B------:R-:W-:Y:S01]  /*7f00*/  FFMA R25, R2.reuse, R8, R25 ;  /* 0x0000000802197223 */ /* 0x040fe20000000019 */
[-C--:B------:R-:W-:Y:S01]  /*7f10*/  FFMA R3, R3, R9.reuse, R28 ;  /* 0x0000000903037223 */ /* 0x080fe2000000001c */
[----:B------:R-:W-:Y:S02]  /*7f20*/  FFMA R2, R2, R9, R11 ;  /* 0x0000000902027223 */ /* 0x000fe4000000000b */
[----:B------:R-:W2:Y:S01]  /*7f30*/  LDS.128 R8, [UR4+0x7440] ;  /* 0x00744004ff087984 */ /* 0x000ea20008000c00 */
[CC--:B0-----:R-:W-:Y:S01]  /*7f40*/  FMUL R27, R3.reuse, R7.reuse ;  /* 0x00000007031b7220 */ /* 0x0c1fe20000400000 */
[-C--:B------:R-:W-:Y:S01]  /*7f50*/  FMUL R3, R3, R6.reuse ;  /* 0x0000000603037220 */ /* 0x080fe20000400000 */
[C---:B------:R-:W-:Y:S01]  /*7f60*/  FMUL R26, R2.reuse, R7 ;  /* 0x00000007021a7220 */ /* 0x040fe20000400000 */
[----:B------:R-:W-:Y:S01]  /*7f70*/  FMUL R2, R2, R6 ;  /* 0x0000000602027220 */ /* 0x000fe20000400000 */
[CC--:B------:R-:W-:Y:S01]  /*7f80*/  FFMA R27, R24.reuse, R5.reuse, R27 ;  /* 0x00000005181b7223 */ /* 0x0c0fe2000000001b */
[-C--:B------:R-:W-:Y:S01]  /*7f90*/  FFMA R24, R24, R4.reuse, R3 ;  /* 0x0000000418187223 */ /* 0x080fe20000000003 */
[C---:B------:R-:W-:Y:S01]  /*7fa0*/  FFMA R26, R25.reuse, R5, R26 ;  /* 0x00000005191a7223 */ /* 0x040fe2000000001a */
[----:B------:R-:W-:Y:S01]  /*7fb0*/  FFMA R4, R25, R4, R2 ;  /* 0x0000000419047223 */ /* 0x000fe20000000002 */
[CC--:B---3--:R-:W-:Y:S01]  /*7fc0*/  FMUL R5, R27.reuse, R22.reuse ;  /* 0x000000161b057220 */ /* 0x0c8fe20000400000 */
[-C--:B------:R-:W-:Y:S01]  /*7fd0*/  FMUL R2, R27, R23.reuse ;  /* 0x000000171b027220 */ /* 0x080fe20000400000 */
[C---:B------:R-:W-:Y:S01]  /*7fe0*/  FMUL R23, R26.reuse, R23 ;  /* 0x000000171a177220 */ /* 0x040fe20000400000 */
[----:B------:R-:W-:Y:S01]  /*7ff0*/  FMUL R7, R26, R22 ;  /* 0x000000161a077220 */ /* 0x000fe20000400000 */
[CC--:B------:R-:W-:Y:S01]  /*8000*/  FFMA R5, R24.reuse, R20.reuse, R5 ;  /* 0x0000001418057223 */ /* 0x0c0fe20000000005 */
[-C--:B------:R-:W-:Y:S01]  /*8010*/  FFMA R24, R24, R21.reuse, R2 ;  /* 0x0000001518187223 */ /* 0x080fe20000000002 */
[C---:B------:R-:W-:Y:S01]  /*8020*/  FFMA R23, R4.reuse, R21, R23 ;  /* 0x0000001504177223 */ /* 0x040fe20000000017 */
[----:B------:R-:W0:Y:S01]  /*8030*/  LDC.64 R2, c[0x0][0x388] ;  /* 0x0000e200ff027b82 */ /* 0x000e220000000a00 */
[----:B------:R-:W-:Y:S01]  /*8040*/  FFMA R7, R4, R20, R7 ;  /* 0x0000001404077223 */ /* 0x000fe20000000007 */
[CC--:B----4-:R-:W-:Y:S01]  /*8050*/  FMUL R4, R24.reuse, R19.reuse ;  /* 0x0000001318047220 */ /* 0x0d0fe20000400000 */
[-C--:B------:R-:W-:Y:S01]  /*8060*/  FMUL R21, R24, R18.reuse ;  /* 0x0000001218157220 */ /* 0x080fe20000400000 */
[C---:B------:R-:W-:Y:S01]  /*8070*/  FMUL R6, R23.reuse, R19 ;  /* 0x0000001317067220 */ /* 0x040fe20000400000 */
[----:B------:R-:W-:Y:S01]  /*8080*/  FMUL R18, R23, R18 ;  /* 0x0000001217127220 */ /* 0x000fe20000400000 */
[CC--:B------:R-:W-:Y:S01]  /*8090*/  FFMA R4, R5.reuse, R17.reuse, R4 ;  /* 0x0000001105047223 */ /* 0x0c0fe20000000004 */
[-C--:B------:R-:W-:Y:S01]  /*80a0*/  FFMA R21, R5, R16.reuse, R21 ;  /* 0x0000001005157223 */ /* 0x080fe20000000015 */
[C---:B------:R-:W-:Y:S01]  /*80b0*/  FFMA R6, R7.reuse, R17, R6 ;  /* 0x0000001107067223 */ /* 0x040fe20000000006 */
[----:B------:R-:W-:Y:S01]  /*80c0*/  FFMA R18, R7, R16, R18 ;  /* 0x0000001007127223 */ /* 0x000fe20000000012 */
[CC--:B-1----:R-:W-:Y:S01]  /*80d0*/  FMUL R16, R4.reuse, R14.reuse ;  /* 0x0000000e04107220 */ /* 0x0c2fe20000400000 */
[-C--:B------:R-:W-:Y:S01]  /*80e0*/  FMUL R4, R4, R15.reuse ;  /* 0x0000000f04047220 */ /* 0x080fe20000400000 */
[C---:B------:R-:W-:Y:S01]  /*80f0*/  FMUL R15, R6.reuse, R15 ;  /* 0x0000000f060f7220 */ /* 0x040fe20000400000 */
[----:B------:R-:W-:Y:S01]  /*8100*/  FMUL R5, R6, R14 ;  /* 0x0000000e06057220 */ /* 0x000fe20000400000 */
[CC--:B------:R-:W-:Y:S01]  /*8110*/  FFMA R16, R21.reuse, R12.reuse, R16 ;  /* 0x0000000c15107223 */ /* 0x0c0fe20000000010 */
[-C--:B------:R-:W-:Y:S01]  /*8120*/  FFMA R4, R21, R13.reuse, R4 ;  /* 0x0000000d15047223 */ /* 0x080fe20000000004 */
[----:B------:R-:W-:Y:S01]  /*8130*/  FFMA R15, R18, R13, R15 ;  /* 0x0000000d120f7223 */ /* 0x000fe2000000000f */
[----:B------:R-:W-:Y:S01]  /*8140*/  SHF.L.U32 R13, R0, 0x2, RZ ;  /* 0x00000002000d7819 */ /* 0x000fe200000006ff */
[----:B------:R-:W-:Y:S01]  /*8150*/  FFMA R5, R18, R12, R5 ;  /* 0x0000000c12057223 */ /* 0x000fe20000000005 */
[CC--:B--2---:R-:W-:Y:S01]  /*8160*/  FMUL R7, R4.reuse, R10.reuse ;  /* 0x0000000a04077220 */ /* 0x0c4fe20000400000 */
[C---:B------:R-:W-:Y:S01]  /*8170*/  FMUL R10, R15.reuse, R10 ;  /* 0x0000000a0f0a7220 */ /* 0x040fe20000400000 */
[-C--:B------:R-:W-:Y:S01]  /*8180*/  FMUL R4, R4, R11.reuse ;  /* 0x0000000b04047220 */ /* 0x080fe20000400000 */
[----:B------:R-:W-:Y:S01]  /*8190*/  FMUL R0, R15, R11 ;  /* 0x0000000b0f007220 */ /* 0x000fe20000400000 */
[----:B------:R-:W-:Y:S01]  /*81a0*/  FFMA R7, R16, R8, R7 ;  /* 0x0000000810077223 */ /* 0x000fe20000000007 */
[----:B0-----:R-:W-:-:S04]  /*81b0*/  IMAD.WIDE.U32 R2, R13, 0x4, R2 ;  /* 0x000000040d027825 */ /* 0x001fc800078e0002 */
[C---:B------:R-:W-:Y:S01]  /*81c0*/  FFMA R13, R5.reuse, R8, R10 ;  /* 0x00000008050d7223 */ /* 0x040fe2000000000a */
[-C--:B------:R-:W-:Y:S01]  /*81d0*/  FFMA R11, R16, R9.reuse, R4 ;  /* 0x00000009100b7223 */ /* 0x080fe20000000004 */
[----:B------:R-:W-:Y:S01]  /*81e0*/  FFMA R5, R5, R9, R0 ;  /* 0x0000000905057223 */ /* 0x000fe20000000000 */
[----:B------:R-:W-:Y:S04]  /*81f0*/  STG.E desc[UR6][R2.64], R7 ;  /* 0x0000000702007986 */ /* 0x000fe8000c101906 */
[----:B------:R-:W-:Y:S04]  /*8200*/  STG.E desc[UR6][R2.64+0x4], R11 ;  /* 0x0000040b02007986 */ /* 0x000fe8000c101906 */
[----:B------:R-:W-:Y:S04]  /*8210*/  STG.E desc[UR6][R2.64+0x8], R13 ;  /* 0x0000080d02007986 */ /* 0x000fe8000c101906 */
[----:B------:R-:W-:Y:S01]  /*8220*/  STG.E desc[UR6][R2.64+0xc], R5 ;  /* 0x00000c0502007986 */ /* 0x000fe2000c101906 */
[----:B------:R-:W-:Y:S05]  /*8230*/  EXIT ;  /* 0x000000000000794d */ /* 0x000fea0003800000 */
.L_x_0:
[----:B------:R-:W-:-:S00]  /*8240*/  BRA `(.L_x_0) ;  /* 0xfffffffc00fc7947 */ /* 0x000fc0000383ffff */
[----:B------:R-:W-:-:S00]  /*8250*/  NOP ;  /* 0x0000000000007918 */ /* 0x000fc00000000000 */
        /* <DEDUP_REMOVED lines=10> */
.L_x_1:


//--------------------- .nv.shared._Z8multiplyPKfPf --------------------------
	.section	.nv.shared._Z8multiplyPKfPf,"aw",@nobits
	.sectionflags	@""
	.align	4
.nv.shared._Z8multiplyPKfPf:
	.zero		31744


//--------------------- .nv.shared.reserved.0     --------------------------
	.section	.nv.shared.reserved.0,"aw",@nobits
	.weak		__nv_reservedSMEM_offset_0_alias
	.size		__nv_reservedSMEM_offset_0_alias, 0, 64
	.other		__nv_reservedSMEM_offset_0_alias,@"STO_CUDA_RESERVED_SHARED STV_DEFAULT"
__nv_reservedSMEM_offset_0_alias:
	.zero		0
	.zero		64


//--------------------- .nv.constant0._Z8multiplyPKfPf --------------------------
	.section	.nv.constant0._Z8multiplyPKfPf,"a",@progbits
	.sectionflags	@""
	.align	4
.nv.constant0._Z8multiplyPKfPf:
	.zero		912


//--------------------- SYMBOLS --------------------------

	.type		.nv.reservedSmem.offset0,@object
	.size		.nv.reservedSmem.offset0,0x4
	.type		.nv.reservedSmem.cap,@object
	.size		.nv.reservedSmem.cap,0x4
